// auto-generated by cutlass_sweep.gemm — config: {"arch": "sm_100", "cluster_m": 1, "cluster_n": 1, "dtype": "tf32", "dtype_b": "tf32", "layout": "nt", "stages": 4, "tile_k": 64, "tile_m": 64, "tile_n": 64}
#include "cutlass/cutlass.h"
#include "cutlass/gemm/collective/collective_builder.hpp"
#include "cutlass/gemm/device/gemm_universal_adapter.h"
#include "cutlass/gemm/kernel/gemm_universal.hpp"
#include "cutlass/epilogue/collective/collective_builder.hpp"

using ElemA = cutlass::tfloat32_t;
using ElemB = cutlass::tfloat32_t;
using ElemCD = cutlass::tfloat32_t;
using Acc  = float;
using TileShape    = cute::Shape<cute::_64, cute::_64, cute::_64>;
using ClusterShape = cute::Shape<cute::_1, cute::_1, cute::_1>;

using CollectiveEpilogue = typename cutlass::epilogue::collective::CollectiveBuilder<
    cutlass::arch::Sm100, cutlass::arch::OpClassTensorOp,
    TileShape, ClusterShape,
    cutlass::epilogue::collective::EpilogueTileAuto,
    Acc, Acc,
    ElemCD, cutlass::layout::RowMajor, 128 / cutlass::sizeof_bits<ElemCD>::value,
    ElemCD, cutlass::layout::RowMajor, 128 / cutlass::sizeof_bits<ElemCD>::value,
    cutlass::epilogue::collective::EpilogueScheduleAuto
  >::CollectiveOp;

using CollectiveMainloop = typename cutlass::gemm::collective::CollectiveBuilder<
    cutlass::arch::Sm100, cutlass::arch::OpClassTensorOp,
    ElemA, cutlass::layout::RowMajor, 128 / cutlass::sizeof_bits<ElemA>::value,
    ElemB, cutlass::layout::ColumnMajor, 128 / cutlass::sizeof_bits<ElemB>::value,
    Acc,
    TileShape, ClusterShape,
    cutlass::gemm::collective::StageCount<4>,
    cutlass::gemm::collective::KernelScheduleAuto
  >::CollectiveOp;

using GemmKernel = cutlass::gemm::kernel::GemmUniversal<
    cute::Shape<int,int,int,int>,
    CollectiveMainloop,
    CollectiveEpilogue
>;
using Gemm = cutlass::gemm::device::GemmUniversalAdapter<GemmKernel>;

// Force the device kernel symbol into the cubin without needing a host main.
auto* _anchor = &cutlass::device_kernel<GemmKernel>;


// ===== COMPILED SASS (sm_100a) =====

	.target	sm_100a

	.elftype	@"ET_EXEC"


//--------------------- .note.nv.tkinfo           --------------------------
	.section	.note.nv.tkinfo,"",@"SHT_NOTE"
	.sectionflags	@"SHF_NOTE_NV_TKINFO"
	.tkinfo
        /*0018*/ 	.word	0x00000002
        /*0030*/ 	.string	""
        /*0030*/ 	.string	"ptxas"
        /*0030*/ 	.string	"Cuda compilation tools, release 13.0, V13.0.88"
        /*0030*/ 	.string	"Build cuda_13.0.r13.0/compiler.36424714_0"
        /*0030*/ 	.string	"-arch sm_100a -m 64 "



//--------------------- .note.nv.cuinfo           --------------------------
	.section	.note.nv.cuinfo,"",@"SHT_NOTE"
	.sectionflags	@"SHF_NOTE_NV_CUINFO"
        /*0018*/ 	.short	0x0002
        /*001a*/ 	.short	0x0064
        /*001c*/ 	.short	0x0082
	.zero		2


//--------------------- .nv.info                  --------------------------
	.section	.nv.info,"",@"SHT_CUDA_INFO"
	.align	4


	//----- nvinfo : EIATTR_REGCOUNT
	.align		4
        /*0000*/ 	.byte	0x04, 0x2f
        /*0002*/ 	.short	(.L_19 - .L_18)
	.align		4
.L_18:
        /*0004*/ 	.word	index@(_ZN7cutlass13device_kernelINS_4gemm6kernel13GemmUniversalIN4cute5tupleIJiiiiEEENS1_10collective13CollectiveMmaINS1_35MainloopSm100TmaUmmaWarpSpecializedILi4ELi2ELi4ENS5_IJNS4_1CILi1EEESB_SB_EEEEENS5_IJNSA_ILi64EEESE_SE_EEENS_10tfloat32_tENS5_IJlSB_lEEESG_SH_NS4_8TiledMMAINS4_8MMA_AtomIJNS4_17SM100_MMA_TF32_SSISG_SG_fLi64ELi64ELNS4_4UMMA5MajorE0ELSM_0ELNSL_7ScaleInE0ELSN_0EEEEEENS4_6LayoutISC_NS5_IJNSA_ILi0EEESR_SR_EEEEENS5_IJNS4_10UnderscoreESU_SU_EEEEENS4_13SM90_TMA_LOADENS4_14ComposedLayoutINS4_7SwizzleILi3ELi4ELi3EEENS4_18smem_ptr_flag_bitsILi32EEENSQ_INS5_IJNSA_ILi8EEENSA_ILi32EEEEEENS5_IJS14_SB_EEEEEEEvNS4_8identityESX_S18_vS19_EENS_8epilogue10collective18CollectiveEpilogueINS1B_23Sm100TmaWarpSpecializedILi3ELi2ELi16ELb1ELb0EEEJSF_NS5_IJNSQ_ISE_SB_EENSQ_IS14_SB_EEEEESG_SH_SG_SH_NS1B_6fusion15FusionCallbacksIS1F_NS1J_17LinearCombinationISG_fSG_fLNS_15FloatRoundStyleE2EEESF_S1I_JEEENS4_5SM1004TMEM4LOAD26SM100_TMEM_LOAD_16dp128b8xESX_S18_NS4_17SM75_U32x4_LDSM_NENS4_14SM90_TMA_STOREES18_NS4_17SM90_U32x4_STSM_NENS4_39AutoVectorizingCopyWithAssumedAlignmentILi128EEEEEEvvEEEEvNT_6ParamsE)
        /*0008*/ 	.word	0x0000005f


	//----- nvinfo : EIATTR_FRAME_SIZE
	.align		4
.L_19:
        /*000c*/ 	.byte	0x04, 0x11
        /*000e*/ 	.short	(.L_21 - .L_20)
	.align		4
.L_20:
        /*0010*/ 	.word	index@($__internal_2_$__cuda_sm10x_tcgen05_guardrail_trap_unallocated_columns_being_dealloced)
        /*0014*/ 	.word	0x00000000


	//----- nvinfo : EIATTR_FRAME_SIZE
	.align		4
.L_21:
        /*0018*/ 	.byte	0x04, 0x11
        /*001a*/ 	.short	(.L_23 - .L_22)
	.align		4
.L_22:
        /*001c*/ 	.word	index@($__internal_1_$__cuda_sm10x_tcgen05_guardrail_trap_phase_invalid_during_alloc)
        /*0020*/ 	.word	0x00000000


	//----- nvinfo : EIATTR_FRAME_SIZE
	.align		4
.L_23:
        /*0024*/ 	.byte	0x04, 0x11
        /*0026*/ 	.short	(.L_25 - .L_24)
	.align		4
.L_24:
        /*0028*/ 	.word	index@($__internal_0_$__cuda_sm10x_tcgen05_guardrail_trap_col_being_dealloced_not_returned_by_alloc)
        /*002c*/ 	.word	0x00000000


	//----- nvinfo : EIATTR_FRAME_SIZE
	.align		4
.L_25:
        /*0030*/ 	.byte	0x04, 0x11
        /*0032*/ 	.short	(.L_27 - .L_26)
	.align		4
.L_26:
        /*0034*/ 	.word	index@(_ZN7cutlass13device_kernelINS_4gemm6kernel13GemmUniversalIN4cute5tupleIJiiiiEEENS1_10collective13CollectiveMmaINS1_35MainloopSm100TmaUmmaWarpSpecializedILi4ELi2ELi4ENS5_IJNS4_1CILi1EEESB_SB_EEEEENS5_IJNSA_ILi64EEESE_SE_EEENS_10tfloat32_tENS5_IJlSB_lEEESG_SH_NS4_8TiledMMAINS4_8MMA_AtomIJNS4_17SM100_MMA_TF32_SSISG_SG_fLi64ELi64ELNS4_4UMMA5MajorE0ELSM_0ELNSL_7ScaleInE0ELSN_0EEEEEENS4_6LayoutISC_NS5_IJNSA_ILi0EEESR_SR_EEEEENS5_IJNS4_10UnderscoreESU_SU_EEEEENS4_13SM90_TMA_LOADENS4_14ComposedLayoutINS4_7SwizzleILi3ELi4ELi3EEENS4_18smem_ptr_flag_bitsILi32EEENSQ_INS5_IJNSA_ILi8EEENSA_ILi32EEEEEENS5_IJS14_SB_EEEEEEEvNS4_8identityESX_S18_vS19_EENS_8epilogue10collective18CollectiveEpilogueINS1B_23Sm100TmaWarpSpecializedILi3ELi2ELi16ELb1ELb0EEEJSF_NS5_IJNSQ_ISE_SB_EENSQ_IS14_SB_EEEEESG_SH_SG_SH_NS1B_6fusion15FusionCallbacksIS1F_NS1J_17LinearCombinationISG_fSG_fLNS_15FloatRoundStyleE2EEESF_S1I_JEEENS4_5SM1004TMEM4LOAD26SM100_TMEM_LOAD_16dp128b8xESX_S18_NS4_17SM75_U32x4_LDSM_NENS4_14SM90_TMA_STOREES18_NS4_17SM90_U32x4_STSM_NENS4_39AutoVectorizingCopyWithAssumedAlignmentILi128EEEEEEvvEEEEvNT_6ParamsE)
        /*0038*/ 	.word	0x00000000


	//----- nvinfo : EIATTR_MIN_STACK_SIZE
	.align		4
.L_27:
        /*003c*/ 	.byte	0x04, 0x12
        /*003e*/ 	.short	(.L_29 - .L_28)
	.align		4
.L_28:
        /*0040*/ 	.word	index@(_ZN7cutlass13device_kernelINS_4gemm6kernel13GemmUniversalIN4cute5tupleIJiiiiEEENS1_10collective13CollectiveMmaINS1_35MainloopSm100TmaUmmaWarpSpecializedILi4ELi2ELi4ENS5_IJNS4_1CILi1EEESB_SB_EEEEENS5_IJNSA_ILi64EEESE_SE_EEENS_10tfloat32_tENS5_IJlSB_lEEESG_SH_NS4_8TiledMMAINS4_8MMA_AtomIJNS4_17SM100_MMA_TF32_SSISG_SG_fLi64ELi64ELNS4_4UMMA5MajorE0ELSM_0ELNSL_7ScaleInE0ELSN_0EEEEEENS4_6LayoutISC_NS5_IJNSA_ILi0EEESR_SR_EEEEENS5_IJNS4_10UnderscoreESU_SU_EEEEENS4_13SM90_TMA_LOADENS4_14ComposedLayoutINS4_7SwizzleILi3ELi4ELi3EEENS4_18smem_ptr_flag_bitsILi32EEENSQ_INS5_IJNSA_ILi8EEENSA_ILi32EEEEEENS5_IJS14_SB_EEEEEEEvNS4_8identityESX_S18_vS19_EENS_8epilogue10collective18CollectiveEpilogueINS1B_23Sm100TmaWarpSpecializedILi3ELi2ELi16ELb1ELb0EEEJSF_NS5_IJNSQ_ISE_SB_EENSQ_IS14_SB_EEEEESG_SH_SG_SH_NS1B_6fusion15FusionCallbacksIS1F_NS1J_17LinearCombinationISG_fSG_fLNS_15FloatRoundStyleE2EEESF_S1I_JEEENS4_5SM1004TMEM4LOAD26SM100_TMEM_LOAD_16dp128b8xESX_S18_NS4_17SM75_U32x4_LDSM_NENS4_14SM90_TMA_STOREES18_NS4_17SM90_U32x4_STSM_NENS4_39AutoVectorizingCopyWithAssumedAlignmentILi128EEEEEEvvEEEEvNT_6ParamsE)
        /*0044*/ 	.word	0x00000000
.L_29:


//--------------------- .nv.compat                --------------------------
	.section	.nv.compat,"",@"SHT_CUDA_COMPAT_INFO"
	.align	4
        /*0000*/ 	.byte	0x02, 0x09, 0x01, 0x00, 0x02, 0x02, 0x02, 0x00, 0x02, 0x05, 0x05, 0x00, 0x03, 0x07, 0x01, 0x01
        /*0010*/ 	.byte	0x02, 0x03, 0x01, 0x00, 0x02, 0x06, 0x01, 0x00, 0x04, 0x0b, 0x08, 0x00, 0x09, 0x00, 0x00, 0x00
        /*0020*/ 	.byte	0x00, 0x00, 0x00, 0x00


//--------------------- .nv.info._ZN7cutlass13device_kernelINS_4gemm6kernel13GemmUniversalIN4cute5tupleIJiiiiEEENS1_10collective13CollectiveMmaINS1_35MainloopSm100TmaUmmaWarpSpecializedILi4ELi2ELi4ENS5_IJNS4_1CILi1EEESB_SB_EEEEENS5_IJNSA_ILi64EEESE_SE_EEENS_10tfloat32_tENS5_IJlSB_lEEESG_SH_NS4_8TiledMMAINS4_8MMA_AtomIJNS4_17SM100_MMA_TF32_SSISG_SG_fLi64ELi64ELNS4_4UMMA5MajorE0ELSM_0ELNSL_7ScaleInE0ELSN_0EEEEEENS4_6LayoutISC_NS5_IJNSA_ILi0EEESR_SR_EEEEENS5_IJNS4_10UnderscoreESU_SU_EEEEENS4_13SM90_TMA_LOADENS4_14ComposedLayoutINS4_7SwizzleILi3ELi4ELi3EEENS4_18smem_ptr_flag_bitsILi32EEENSQ_INS5_IJNSA_ILi8EEENSA_ILi32EEEEEENS5_IJS14_SB_EEEEEEEvNS4_8identityESX_S18_vS19_EENS_8epilogue10collective18CollectiveEpilogueINS1B_23Sm100TmaWarpSpecializedILi3ELi2ELi16ELb1ELb0EEEJSF_NS5_IJNSQ_ISE_SB_EENSQ_IS14_SB_EEEEESG_SH_SG_SH_NS1B_6fusion15FusionCallbacksIS1F_NS1J_17LinearCombinationISG_fSG_fLNS_15FloatRoundStyleE2EEESF_S1I_JEEENS4_5SM1004TMEM4LOAD26SM100_TMEM_LOAD_16dp128b8xESX_S18_NS4_17SM75_U32x4_LDSM_NENS4_14SM90_TMA_STOREES18_NS4_17SM90_U32x4_STSM_NENS4_39AutoVectorizingCopyWithAssumedAlignmentILi128EEEEEEvvEEEEvNT_6ParamsE --------------------------
	.section	.nv.info._ZN7cutlass13device_kernelINS_4gemm6kernel13GemmUniversalIN4cute5tupleIJiiiiEEENS1_10collective13CollectiveMmaINS1_35MainloopSm100TmaUmmaWarpSpecializedILi4ELi2ELi4ENS5_IJNS4_1CILi1EEESB_SB_EEEEENS5_IJNSA_ILi64EEESE_SE_EEENS_10tfloat32_tENS5_IJlSB_lEEESG_SH_NS4_8TiledMMAINS4_8MMA_AtomIJNS4_17SM100_MMA_TF32_SSISG_SG_fLi64ELi64ELNS4_4UMMA5MajorE0ELSM_0ELNSL_7ScaleInE0ELSN_0EEEEEENS4_6LayoutISC_NS5_IJNSA_ILi0EEESR_SR_EEEEENS5_IJNS4_10UnderscoreESU_SU_EEEEENS4_13SM90_TMA_LOADENS4_14ComposedLayoutINS4_7SwizzleILi3ELi4ELi3EEENS4_18smem_ptr_flag_bitsILi32EEENSQ_INS5_IJNSA_ILi8EEENSA_ILi32EEEEEENS5_IJS14_SB_EEEEEEEvNS4_8identityESX_S18_vS19_EENS_8epilogue10collective18CollectiveEpilogueINS1B_23Sm100TmaWarpSpecializedILi3ELi2ELi16ELb1ELb0EEEJSF_NS5_IJNSQ_ISE_SB_EENSQ_IS14_SB_EEEEESG_SH_SG_SH_NS1B_6fusion15FusionCallbacksIS1F_NS1J_17LinearCombinationISG_fSG_fLNS_15FloatRoundStyleE2EEESF_S1I_JEEENS4_5SM1004TMEM4LOAD26SM100_TMEM_LOAD_16dp128b8xESX_S18_NS4_17SM75_U32x4_LDSM_NENS4_14SM90_TMA_STOREES18_NS4_17SM90_U32x4_STSM_NENS4_39AutoVectorizingCopyWithAssumedAlignmentILi128EEEEEEvvEEEEvNT_6ParamsE,"",@"SHT_CUDA_INFO"
	.sectionflags	@""
	.align	4


	//----- nvinfo : EIATTR_CUDA_API_VERSION
	.align		4
        /*0000*/ 	.byte	0x04, 0x37
        /*0002*/ 	.short	(.L_31 - .L_30)
.L_30:
        /*0004*/ 	.word	0x00000082


	//----- nvinfo : EIATTR_KPARAM_INFO
	.align		4
.L_31:
        /*0008*/ 	.byte	0x04, 0x17
        /*000a*/ 	.short	(.L_33 - .L_32)
.L_32:
        /*000c*/ 	.word	0x00000000
        /*0010*/ 	.short	0x0000
        /*0012*/ 	.short	0x0000
        /*0014*/ 	.byte	0x00, 0xf0, 0x01, 0x20


	//----- nvinfo : EIATTR_AT_ENTRY_FRAGMENTS
	.align		4
.L_33:
        /*0018*/ 	.byte	0x04, 0x4f
        /*001a*/ 	.short	(.L_35 - .L_34)


	//   ....[0]....
.L_34:
        /*001c*/ 	.word	0x00000006


	//----- nvinfo : EIATTR_RESERVED_SMEM_USED
	.align		4
.L_35:
        /*0020*/ 	.byte	0x01, 0x41
	.zero		2


	//----- nvinfo : EIATTR_SPARSE_MMA_MASK
	.align		4
        /*0024*/ 	.byte	0x03, 0x50
        /*0026*/ 	.short	0x0000


	//----- nvinfo : EIATTR_TCGEN05_1CTA_USED
	.align		4
        /*0028*/ 	.byte	0x01, 0x51
	.zero		2


	//----- nvinfo : EIATTR_MAXREG_COUNT
	.align		4
        /*002c*/ 	.byte	0x03, 0x1b
        /*002e*/ 	.short	0x00ff


	//----- nvinfo : EIATTR_NUM_BARRIERS
	.align		4
        /*0030*/ 	.byte	0x02, 0x4c
        /*0032*/ 	.byte	0x07
	.zero		1


	//----- nvinfo : EIATTR_EXTERNS
	.align		4
        /*0034*/ 	.byte	0x04, 0x0f
        /*0036*/ 	.short	(.L_37 - .L_36)


	//   ....[0]....
	.align		4
.L_36:
        /*0038*/ 	.word	index@(__assertfail)


	//----- nvinfo : EIATTR_MERCURY_ISA_VERSION
	.align		4
.L_37:
        /*003c*/ 	.byte	0x03, 0x5f
        /*003e*/ 	.short	0x0101


	//----- nvinfo : EIATTR_INT_WARP_WIDE_INSTR_OFFSETS
	.align		4
        /*0040*/ 	.byte	0x04, 0x31
        /*0042*/ 	.short	(.L_39 - .L_38)


	//   ....[0]....
.L_38:
        /*0044*/ 	.word	0x00001f10


	//   ....[1]....
        /*0048*/ 	.word	0x00003b80


	//   ....[2]....
        /*004c*/ 	.word	0x00003ba0


	//   ....[3]....
        /*0050*/ 	.word	0x00003bd0


	//   ....[4]....
        /*0054*/ 	.word	0x000044e0


	//   ....[5]....
        /*0058*/ 	.word	0x00004500


	//   ....[6]....
        /*005c*/ 	.word	0x000047d0


	//   ....[7]....
        /*0060*/ 	.word	0x00004900


	//----- nvinfo : EIATTR_COOP_GROUP_MASK_REGIDS
	.align		4
.L_39:
        /*0064*/ 	.byte	0x04, 0x29
        /*0066*/ 	.short	(.L_41 - .L_40)


	//   ....[0]....
.L_40:
        /*0068*/ 	.word	0xffffffff


	//   ....[1]....
        /*006c*/ 	.word	0xffffffff


	//   ....[2]....
        /*0070*/ 	.word	0xffffffff


	//   ....[3]....
        /*0074*/ 	.word	0xffffffff


	//   ....[4]....
        /*0078*/ 	.word	0xffffffff


	//   ....[5]....
        /*007c*/ 	.word	0xffffffff


	//   ....[6]....
        /*0080*/ 	.word	0xffffffff


	//   ....[7]....
        /*0084*/ 	.word	0xffffffff


	//   ....[8]....
        /*0088*/ 	.word	0xffffffff


	//   ....[9]....
        /*008c*/ 	.word	0xffffffff


	//   ....[10]....
        /*0090*/ 	.word	0xffffffff


	//   ....[11]....
        /*0094*/ 	.word	0xffffffff


	//   ....[12]....
        /*0098*/ 	.word	0xffffffff


	//----- nvinfo : EIATTR_COOP_GROUP_INSTR_OFFSETS
	.align		4
.L_41:
        /*009c*/ 	.byte	0x04, 0x28
        /*009e*/ 	.short	(.L_43 - .L_42)


	//   ....[0]....
.L_42:
        /*00a0*/ 	.word	0x00000090


	//   ....[1]....
        /*00a4*/ 	.word	0x000004d0


	//   ....[2]....
        /*00a8*/ 	.word	0x00000640


	//   ....[3]....
        /*00ac*/ 	.word	0x000007c0


	//   ....[4]....
        /*00b0*/ 	.word	0x000008c0


	//   ....[5]....
        /*00b4*/ 	.word	0x00000a30


	//   ....[6]....
        /*00b8*/ 	.word	0x00000bd0


	//   ....[7]....
        /*00bc*/ 	.word	0x00001df0


	//   ....[8]....
        /*00c0*/ 	.word	0x00002bd0


	//   ....[9]....
        /*00c4*/ 	.word	0x00002de0


	//   ....[10]....
        /*00c8*/ 	.word	0x00002e10


	//   ....[11]....
        /*00cc*/ 	.word	0x00003a60


	//   ....[12]....
        /*00d0*/ 	.word	0x00003c90


	//----- nvinfo : EIATTR_VRC_CTA_INIT_COUNT
	.align		4
.L_43:
        /*00d4*/ 	.byte	0x02, 0x4a
        /*00d6*/ 	.byte	0x80
	.zero		1


	//----- nvinfo : EIATTR_SYSCALL_OFFSETS
	.align		4
        /*00d8*/ 	.byte	0x04, 0x46
        /*00da*/ 	.short	(.L_45 - .L_44)


	//   ....[0]....
.L_44:
        /*00dc*/ 	.word	0x000054f0


	//   ....[1]....
        /*00e0*/ 	.word	0x000055e0


	//   ....[2]....
        /*00e4*/ 	.word	0x00005ea0


	//   ....[3]....
        /*00e8*/ 	.word	0x000068f0


	//----- nvinfo : EIATTR_MBARRIER_INSTR_OFFSETS
	.align		4
.L_45:
        /*00ec*/ 	.byte	0x04, 0x39
        /*00ee*/ 	.short	(.L_47 - .L_46)


	//   ....[0]....
.L_46:
        /*00f0*/ 	.word	0x000005b0
        /*00f4*/ 	.word	0x000000ff
        /*00f8*/ 	.word	0x00000000
        /*00fc*/ 	.short	0x0100
        /*00fe*/ 	.byte	0x05
	.zero		1


	//   ....[1]....
        /*0100*/ 	.word	0x000005c0
        /*0104*/ 	.word	0x000000ff
        /*0108*/ 	.word	0x00000020
        /*010c*/ 	.short	0x0100
        /*010e*/ 	.byte	0x05
	.zero		1


	//   ....[2]....
        /*0110*/ 	.word	0x000005d0
        /*0114*/ 	.word	0x000000ff
        /*0118*/ 	.word	0x00000008
        /*011c*/ 	.short	0x0100
        /*011e*/ 	.byte	0x05
	.zero		1


	//   ....[3]....
        /*0120*/ 	.word	0x000005e0
        /*0124*/ 	.word	0x000000ff
        /*0128*/ 	.word	0x00000028
        /*012c*/ 	.short	0x0100
        /*012e*/ 	.byte	0x05
	.zero		1


	//   ....[4]....
        /*0130*/ 	.word	0x000005f0
        /*0134*/ 	.word	0x000000ff
        /*0138*/ 	.word	0x00000010
        /*013c*/ 	.short	0x0100
        /*013e*/ 	.byte	0x05
	.zero		1


	//   ....[5]....
        /*0140*/ 	.word	0x00000600
        /*0144*/ 	.word	0x000000ff
        /*0148*/ 	.word	0x00000030
        /*014c*/ 	.short	0x0100
        /*014e*/ 	.byte	0x05
	.zero		1


	//   ....[6]....
        /*0150*/ 	.word	0x00000610
        /*0154*/ 	.word	0x000000ff
        /*0158*/ 	.word	0x00000018
        /*015c*/ 	.short	0x0100
        /*015e*/ 	.byte	0x05
	.zero		1


	//   ....[7]....
        /*0160*/ 	.word	0x00000620
        /*0164*/ 	.word	0x000000ff
        /*0168*/ 	.word	0x00000038
        /*016c*/ 	.short	0x0100
        /*016e*/ 	.byte	0x05
	.zero		1


	//   ....[8]....
        /*0170*/ 	.word	0x00000750
        /*0174*/ 	.word	0x000000ff
        /*0178*/ 	.word	0x00000040
        /*017c*/ 	.short	0x0100
        /*017e*/ 	.byte	0x07
	.zero		1


	//   ....[9]....
        /*0180*/ 	.word	0x00000760
        /*0184*/ 	.word	0x000000ff
        /*0188*/ 	.word	0x00000058
        /*018c*/ 	.short	0x0100
        /*018e*/ 	.byte	0x07
	.zero		1


	//   ....[10]....
        /*0190*/ 	.word	0x00000770
        /*0194*/ 	.word	0x000000ff
        /*0198*/ 	.word	0x00000048
        /*019c*/ 	.short	0x0100
        /*019e*/ 	.byte	0x07
	.zero		1


	//   ....[11]....
        /*01a0*/ 	.word	0x00000780
        /*01a4*/ 	.word	0x000000ff
        /*01a8*/ 	.word	0x00000060
        /*01ac*/ 	.short	0x0100
        /*01ae*/ 	.byte	0x07
	.zero		1


	//   ....[12]....
        /*01b0*/ 	.word	0x00000790
        /*01b4*/ 	.word	0x000000ff
        /*01b8*/ 	.word	0x00000050
        /*01bc*/ 	.short	0x0100
        /*01be*/ 	.byte	0x07
	.zero		1


	//   ....[13]....
        /*01c0*/ 	.word	0x000007a0
        /*01c4*/ 	.word	0x000000ff
        /*01c8*/ 	.word	0x00000068
        /*01cc*/ 	.short	0x0100
        /*01ce*/ 	.byte	0x07
	.zero		1


	//   ....[14]....
        /*01d0*/ 	.word	0x00000890
        /*01d4*/ 	.word	0x000000ff
        /*01d8*/ 	.word	0x00000070
        /*01dc*/ 	.short	0x0100
        /*01de*/ 	.byte	0x05
	.zero		1


	//   ....[15]....
        /*01e0*/ 	.word	0x000008a0
        /*01e4*/ 	.word	0x000000ff
        /*01e8*/ 	.word	0x00000078
        /*01ec*/ 	.short	0x0100
        /*01ee*/ 	.byte	0x05
	.zero		1


	//   ....[16]....
        /*01f0*/ 	.word	0x000009e0
        /*01f4*/ 	.word	0x000000ff
        /*01f8*/ 	.word	0x00000080
        /*01fc*/ 	.short	0x0100
        /*01fe*/ 	.byte	0x05
	.zero		1


	//   ....[17]....
        /*0200*/ 	.word	0x000009f0
        /*0204*/ 	.word	0x000000ff
        /*0208*/ 	.word	0x00000090
        /*020c*/ 	.short	0x0100
        /*020e*/ 	.byte	0x05
	.zero		1


	//   ....[18]....
        /*0210*/ 	.word	0x00000a00
        /*0214*/ 	.word	0x000000ff
        /*0218*/ 	.word	0x00000088
        /*021c*/ 	.short	0x0100
        /*021e*/ 	.byte	0x05
	.zero		1


	//   ....[19]....
        /*0220*/ 	.word	0x00000a10
        /*0224*/ 	.word	0x000000ff
        /*0228*/ 	.word	0x00000098
        /*022c*/ 	.short	0x0100
        /*022e*/ 	.byte	0x05
	.zero		1


	//   ....[20]....
        /*0230*/ 	.word	0x00000b40
        /*0234*/ 	.word	0x000000ff
        /*0238*/ 	.word	0x000000a0
        /*023c*/ 	.short	0x0100
        /*023e*/ 	.byte	0x07
	.zero		1


	//   ....[21]....
        /*0240*/ 	.word	0x00000b50
        /*0244*/ 	.word	0x000000ff
        /*0248*/ 	.word	0x000000c0
        /*024c*/ 	.short	0x0100
        /*024e*/ 	.byte	0x07
	.zero		1


	//   ....[22]....
        /*0250*/ 	.word	0x00000b60
        /*0254*/ 	.word	0x000000ff
        /*0258*/ 	.word	0x000000a8
        /*025c*/ 	.short	0x0100
        /*025e*/ 	.byte	0x07
	.zero		1


	//   ....[23]....
        /*0260*/ 	.word	0x00000b70
        /*0264*/ 	.word	0x000000ff
        /*0268*/ 	.word	0x000000c8
        /*026c*/ 	.short	0x0100
        /*026e*/ 	.byte	0x07
	.zero		1


	//   ....[24]....
        /*0270*/ 	.word	0x00000b80
        /*0274*/ 	.word	0x000000ff
        /*0278*/ 	.word	0x000000b0
        /*027c*/ 	.short	0x0100
        /*027e*/ 	.byte	0x07
	.zero		1


	//   ....[25]....
        /*0280*/ 	.word	0x00000b90
        /*0284*/ 	.word	0x000000ff
        /*0288*/ 	.word	0x000000d0
        /*028c*/ 	.short	0x0100
        /*028e*/ 	.byte	0x07
	.zero		1


	//   ....[26]....
        /*0290*/ 	.word	0x00000ba0
        /*0294*/ 	.word	0x000000ff
        /*0298*/ 	.word	0x000000b8
        /*029c*/ 	.short	0x0100
        /*029e*/ 	.byte	0x07
	.zero		1


	//   ....[27]....
        /*02a0*/ 	.word	0x00000bb0
        /*02a4*/ 	.word	0x000000ff
        /*02a8*/ 	.word	0x000000d8
        /*02ac*/ 	.short	0x0100
        /*02ae*/ 	.byte	0x07
	.zero		1


	//   ....[28]....
        /*02b0*/ 	.word	0x00000ca0
        /*02b4*/ 	.word	0x000000ff
        /*02b8*/ 	.word	0x000000e0
        /*02bc*/ 	.short	0x0100
        /*02be*/ 	.byte	0x05
	.zero		1


	//   ....[29]....
        /*02c0*/ 	.word	0x00000cb0
        /*02c4*/ 	.word	0x000000ff
        /*02c8*/ 	.word	0x000000f0
        /*02cc*/ 	.short	0x0100
        /*02ce*/ 	.byte	0x05
	.zero		1


	//   ....[30]....
        /*02d0*/ 	.word	0x00000cc0
        /*02d4*/ 	.word	0x000000ff
        /*02d8*/ 	.word	0x000000e8
        /*02dc*/ 	.short	0x0100
        /*02de*/ 	.byte	0x05
	.zero		1


	//   ....[31]....
        /*02e0*/ 	.word	0x00000cd0
        /*02e4*/ 	.word	0x000000ff
        /*02e8*/ 	.word	0x000000f8
        /*02ec*/ 	.short	0x0100
        /*02ee*/ 	.byte	0x05
	.zero		1


	//   ....[32]....
        /*02f0*/ 	.word	0x000015b0
        /*02f4*/ 	.word	0x00000003
        /*02f8*/ 	.word	0x000000f0
        /*02fc*/ 	.short	0x010a
        /*02fe*/ 	.byte	0xff
	.zero		1


	//   ....[33]....
        /*0300*/ 	.word	0x000015e0
        /*0304*/ 	.word	0x00000003
        /*0308*/ 	.word	0x000000e0
        /*030c*/ 	.short	0x0101
        /*030e*/ 	.byte	0xff
	.zero		1


	//   ....[34]....
        /*0310*/ 	.word	0x000016b0
        /*0314*/ 	.word	0x000000ff
        /*0318*/ 	.word	0x00000020
        /*031c*/ 	.short	0x010a
        /*031e*/ 	.byte	0x08
	.zero		1


	//   ....[35]....
        /*0320*/ 	.word	0x00001750
        /*0324*/ 	.word	0x000000ff
        /*0328*/ 	.word	0x00000020
        /*032c*/ 	.short	0x010a
        /*032e*/ 	.byte	0x21
	.zero		1


	//   ....[36]....
        /*0330*/ 	.word	0x000018a0
        /*0334*/ 	.word	0x000000ff
        /*0338*/ 	.word	0x00000020
        /*033c*/ 	.short	0x010a
        /*033e*/ 	.byte	0x08
	.zero		1


	//   ....[37]....
        /*0340*/ 	.word	0x00001a60
        /*0344*/ 	.word	0x000000ff
        /*0348*/ 	.word	0x00000078
        /*034c*/ 	.short	0x0101
        /*034e*/ 	.byte	0x04
	.zero		1


	//   ....[38]....
        /*0350*/ 	.word	0x00001a80
        /*0354*/ 	.word	0x000000ff
        /*0358*/ 	.word	0x00000020
        /*035c*/ 	.short	0x010a
        /*035e*/ 	.byte	0x08
	.zero		1


	//   ....[39]....
        /*0360*/ 	.word	0x00001b00
        /*0364*/ 	.word	0x000000ff
        /*0368*/ 	.word	0x00000020
        /*036c*/ 	.short	0x010a
        /*036e*/ 	.byte	0x21
	.zero		1


	//   ....[40]....
        /*0370*/ 	.word	0x00001c50
        /*0374*/ 	.word	0x000000ff
        /*0378*/ 	.word	0x00000020
        /*037c*/ 	.short	0x010a
        /*037e*/ 	.byte	0x08
	.zero		1


	//   ....[41]....
        /*0380*/ 	.word	0x00001e20
        /*0384*/ 	.word	0x00000002
        /*0388*/ 	.word	0x00000080
        /*038c*/ 	.short	0x010a
        /*038e*/ 	.byte	0xff
	.zero		1


	//   ....[42]....
        /*0390*/ 	.word	0x00001ee0
        /*0394*/ 	.word	0x00000002
        /*0398*/ 	.word	0x00000000
        /*039c*/ 	.short	0x0101
        /*039e*/ 	.byte	0xff
	.zero		1


	//   ....[43]....
        /*03a0*/ 	.word	0x00002440
        /*03a4*/ 	.word	0x000000ff
        /*03a8*/ 	.word	0x00000000
        /*03ac*/ 	.short	0x010a
        /*03ae*/ 	.byte	0x05
	.zero		1


	//   ....[44]....
        /*03b0*/ 	.word	0x000024d0
        /*03b4*/ 	.word	0x000000ff
        /*03b8*/ 	.word	0x00000000
        /*03bc*/ 	.short	0x010a
        /*03be*/ 	.byte	0x05
	.zero		1


	//   ....[45]....
        /*03c0*/ 	.word	0x00002560
        /*03c4*/ 	.word	0x000000ff
        /*03c8*/ 	.word	0x00000000
        /*03cc*/ 	.short	0x010a
        /*03ce*/ 	.byte	0x05
	.zero		1


	//   ....[46]....
        /*03d0*/ 	.word	0x00002600
        /*03d4*/ 	.word	0x00000000
        /*03d8*/ 	.word	0x00000000
        /*03dc*/ 	.short	0x010a
        /*03de*/ 	.byte	0xff
	.zero		1


	//   ....[47]....
        /*03e0*/ 	.word	0x00002720
        /*03e4*/ 	.word	0x00000000
        /*03e8*/ 	.word	0x000000e0
        /*03ec*/ 	.short	0x010a
        /*03ee*/ 	.byte	0xff
	.zero		1


	//   ....[48]....
        /*03f0*/ 	.word	0x00002780
        /*03f4*/ 	.word	0x00000004
        /*03f8*/ 	.word	0x00000000
        /*03fc*/ 	.short	0x0101
        /*03fe*/ 	.byte	0xff
	.zero		1


	//   ....[49]....
        /*0400*/ 	.word	0x000027a0
        /*0404*/ 	.word	0x000000ff
        /*0408*/ 	.word	0x00000090
        /*040c*/ 	.short	0x010a
        /*040e*/ 	.byte	0x05
	.zero		1


	//   ....[50]....
        /*0410*/ 	.word	0x000028c0
        /*0414*/ 	.word	0x00000000
        /*0418*/ 	.word	0x00000080
        /*041c*/ 	.short	0x010a
        /*041e*/ 	.byte	0xff
	.zero		1


	//   ....[51]....
        /*0420*/ 	.word	0x000029d0
        /*0424*/ 	.word	0x00000000
        /*0428*/ 	.word	0x00000000
        /*042c*/ 	.short	0x0101
        /*042e*/ 	.byte	0xff
	.zero		1


	//   ....[52]....
        /*0430*/ 	.word	0x00002a60
        /*0434*/ 	.word	0x000000ff
        /*0438*/ 	.word	0x00000090
        /*043c*/ 	.short	0x0106
        /*043e*/ 	.byte	0x05
	.zero		1


	//   ....[53]....
        /*0440*/ 	.word	0x00002a80
        /*0444*/ 	.word	0x000000ff
        /*0448*/ 	.word	0x00000090
        /*044c*/ 	.short	0x010a
        /*044e*/ 	.byte	0x05
	.zero		1


	//   ....[54]....
        /*0450*/ 	.word	0x00002b10
        /*0454*/ 	.word	0x000000ff
        /*0458*/ 	.word	0x00000090
        /*045c*/ 	.short	0x0106
        /*045e*/ 	.byte	0x04
	.zero		1


	//   ....[55]....
        /*0460*/ 	.word	0x00002b50
        /*0464*/ 	.word	0x00000000
        /*0468*/ 	.word	0x00000090
        /*046c*/ 	.short	0x010a
        /*046e*/ 	.byte	0xff
	.zero		1


	//   ....[56]....
        /*0470*/ 	.word	0x00003110
        /*0474*/ 	.word	0x00000000
        /*0478*/ 	.word	0x00000080
        /*047c*/ 	.short	0x010a
        /*047e*/ 	.byte	0xff
	.zero		1


	//   ....[57]....
        /*0480*/ 	.word	0x00003220
        /*0484*/ 	.word	0x00000003
        /*0488*/ 	.word	0x00000000
        /*048c*/ 	.short	0x0101
        /*048e*/ 	.byte	0xff
	.zero		1


	//   ....[58]....
        /*0490*/ 	.word	0x00003230
        /*0494*/ 	.word	0x000000ff
        /*0498*/ 	.word	0x00000000
        /*049c*/ 	.short	0x010a
        /*049e*/ 	.byte	0x07
	.zero		1


	//   ....[59]....
        /*04a0*/ 	.word	0x000032b0
        /*04a4*/ 	.word	0x000000ff
        /*04a8*/ 	.word	0x000000c0
        /*04ac*/ 	.short	0x010a
        /*04ae*/ 	.byte	0x06
	.zero		1


	//   ....[60]....
        /*04b0*/ 	.word	0x00003380
        /*04b4*/ 	.word	0x000000ff
        /*04b8*/ 	.word	0x00000000
        /*04bc*/ 	.short	0x010a
        /*04be*/ 	.byte	0x0b
	.zero		1


	//   ....[61]....
        /*04c0*/ 	.word	0x000034b0
        /*04c4*/ 	.word	0x000000ff
        /*04c8*/ 	.word	0x00000000
        /*04cc*/ 	.short	0x010a
        /*04ce*/ 	.byte	0x22
	.zero		1


	//   ....[62]....
        /*04d0*/ 	.word	0x00003890
        /*04d4*/ 	.word	0x000000ff
        /*04d8*/ 	.word	0x00000000
        /*04dc*/ 	.short	0x010a
        /*04de*/ 	.byte	0x06
	.zero		1


	//   ....[63]....
        /*04e0*/ 	.word	0x00003920
        /*04e4*/ 	.word	0x000000ff
        /*04e8*/ 	.word	0x00000000
        /*04ec*/ 	.short	0x010a
        /*04ee*/ 	.byte	0x06
	.zero		1


	//   ....[64]....
        /*04f0*/ 	.word	0x000039b0
        /*04f4*/ 	.word	0x000000ff
        /*04f8*/ 	.word	0x00000000
        /*04fc*/ 	.short	0x010a
        /*04fe*/ 	.byte	0x06
	.zero		1


	//   ....[65]....
        /*0500*/ 	.word	0x00003a40
        /*0504*/ 	.word	0x000000ff
        /*0508*/ 	.word	0x00000000
        /*050c*/ 	.short	0x010a
        /*050e*/ 	.byte	0x07
	.zero		1


	//   ....[66]....
        /*0510*/ 	.word	0x00003e80
        /*0514*/ 	.word	0x00000000
        /*0518*/ 	.word	0x00000080
        /*051c*/ 	.short	0x010a
        /*051e*/ 	.byte	0xff
	.zero		1


	//   ....[67]....
        /*0520*/ 	.word	0x00003f40
        /*0524*/ 	.word	0x00000000
        /*0528*/ 	.word	0x00000000
        /*052c*/ 	.short	0x0101
        /*052e*/ 	.byte	0xff
	.zero		1


	//   ....[68]....
        /*0530*/ 	.word	0x00004260
        /*0534*/ 	.word	0x000000ff
        /*0538*/ 	.word	0x00000078
        /*053c*/ 	.short	0x010a
        /*053e*/ 	.byte	0x07
	.zero		1


	//   ....[69]....
        /*0540*/ 	.word	0x00004480
        /*0544*/ 	.word	0x000000ff
        /*0548*/ 	.word	0x00000058
        /*054c*/ 	.short	0x010a
        /*054e*/ 	.byte	0x0f
	.zero		1


	//   ....[70]....
        /*0550*/ 	.word	0x00004690
        /*0554*/ 	.word	0x000000ff
        /*0558*/ 	.word	0x00000040
        /*055c*/ 	.short	0x010b
        /*055e*/ 	.byte	0x0f
	.zero		1


	//   ....[71]....
        /*0560*/ 	.word	0x00004710
        /*0564*/ 	.word	0x000000ff
        /*0568*/ 	.word	0x00000000
        /*056c*/ 	.short	0x0101
        /*056e*/ 	.byte	0x10
	.zero		1


	//   ....[72]....
        /*0570*/ 	.word	0x00004740
        /*0574*/ 	.word	0x000000ff
        /*0578*/ 	.word	0x00000058
        /*057c*/ 	.short	0x010a
        /*057e*/ 	.byte	0x0d
	.zero		1


	//   ....[73]....
        /*0580*/ 	.word	0x00004950
        /*0584*/ 	.word	0x000000ff
        /*0588*/ 	.word	0x00000040
        /*058c*/ 	.short	0x010b
        /*058e*/ 	.byte	0x0d
	.zero		1


	//   ....[74]....
        /*0590*/ 	.word	0x000049c0
        /*0594*/ 	.word	0x000000ff
        /*0598*/ 	.word	0x00000000
        /*059c*/ 	.short	0x0101
        /*059e*/ 	.byte	0x0f
	.zero		1


	//   ....[75]....
        /*05a0*/ 	.word	0x00004a10
        /*05a4*/ 	.word	0x000000ff
        /*05a8*/ 	.word	0x00000000
        /*05ac*/ 	.short	0x010a
        /*05ae*/ 	.byte	0x04
	.zero		1


	//   ....[76]....
        /*05b0*/ 	.word	0x00004aa0
        /*05b4*/ 	.word	0x000000ff
        /*05b8*/ 	.word	0x00000000
        /*05bc*/ 	.short	0x010a
        /*05be*/ 	.byte	0x04
	.zero		1


	//   ....[77]....
        /*05c0*/ 	.word	0x00004b40
        /*05c4*/ 	.word	0x00000000
        /*05c8*/ 	.word	0x00000000
        /*05cc*/ 	.short	0x010a
        /*05ce*/ 	.byte	0xff
	.zero		1


	//   ....[78]....
        /*05d0*/ 	.word	0x00004ec0
        /*05d4*/ 	.word	0x00000000
        /*05d8*/ 	.word	0x00000080
        /*05dc*/ 	.short	0x010a
        /*05de*/ 	.byte	0xff
	.zero		1


	//   ....[79]....
        /*05e0*/ 	.word	0x00004fd0
        /*05e4*/ 	.word	0x00000000
        /*05e8*/ 	.word	0x00000000
        /*05ec*/ 	.short	0x0101
        /*05ee*/ 	.byte	0xff
	.zero		1


	//   ....[80]....
        /*05f0*/ 	.word	0x00005a50
        /*05f4*/ 	.word	0x00000000
        /*05f8*/ 	.word	0x00000040
        /*05fc*/ 	.short	0x010a
        /*05fe*/ 	.byte	0xff
	.zero		1


	//   ....[81]....
        /*0600*/ 	.word	0x00005ac0
        /*0604*/ 	.word	0x00000054
        /*0608*/ 	.word	0x000000a0
        /*060c*/ 	.short	0x010a
        /*060e*/ 	.byte	0xff
	.zero		1


	//   ....[82]....
        /*0610*/ 	.word	0x00005b50
        /*0614*/ 	.word	0x00000000
        /*0618*/ 	.word	0x00000040
        /*061c*/ 	.short	0x010a
        /*061e*/ 	.byte	0xff
	.zero		1


	//   ....[83]....
        /*0620*/ 	.word	0x00005d80
        /*0624*/ 	.word	0x00000054
        /*0628*/ 	.word	0x000000a0
        /*062c*/ 	.short	0x010a
        /*062e*/ 	.byte	0xff
	.zero		1


	//   ....[84]....
        /*0630*/ 	.word	0x00006610
        /*0634*/ 	.word	0x00000000
        /*0638*/ 	.word	0x00000000
        /*063c*/ 	.short	0x0101
        /*063e*/ 	.byte	0xff
	.zero		1


	//   ....[85]....
        /*0640*/ 	.word	0x00006620
        /*0644*/ 	.word	0x00000002
        /*0648*/ 	.word	0x00000040
        /*064c*/ 	.short	0x010a
        /*064e*/ 	.byte	0xff
	.zero		1


	//   ....[86]....
        /*0650*/ 	.word	0x000066f0
        /*0654*/ 	.word	0x00000002
        /*0658*/ 	.word	0x00000040
        /*065c*/ 	.short	0x010a
        /*065e*/ 	.byte	0xff
	.zero		1


	//   ....[87]....
        /*0660*/ 	.word	0x00006a80
        /*0664*/ 	.word	0x000000ff
        /*0668*/ 	.word	0x00000000
        /*066c*/ 	.short	0x0101
        /*066e*/ 	.byte	0x05
	.zero		1


	//   ....[88]....
        /*0670*/ 	.word	0x000070d0
        /*0674*/ 	.word	0x00000002
        /*0678*/ 	.word	0x00000000
        /*067c*/ 	.short	0x0101
        /*067e*/ 	.byte	0xff
	.zero		1


	//   ....[89]....
        /*0680*/ 	.word	0x00007340
        /*0684*/ 	.word	0x000000ff
        /*0688*/ 	.word	0x00000000
        /*068c*/ 	.short	0x0101
        /*068e*/ 	.byte	0x04
	.zero		1


	//   ....[90]....
        /*0690*/ 	.word	0x00007360
        /*0694*/ 	.word	0x00000003
        /*0698*/ 	.word	0x000000f0
        /*069c*/ 	.short	0x010a
        /*069e*/ 	.byte	0xff
	.zero		1


	//   ....[91]....
        /*06a0*/ 	.word	0x000073c0
        /*06a4*/ 	.word	0x00000002
        /*06a8*/ 	.word	0x00000020
        /*06ac*/ 	.short	0x010a
        /*06ae*/ 	.byte	0xff
	.zero		1


	//   ....[92]....
        /*06b0*/ 	.word	0x00007420
        /*06b4*/ 	.word	0x00000002
        /*06b8*/ 	.word	0x00000020
        /*06bc*/ 	.short	0x010a
        /*06be*/ 	.byte	0xff
	.zero		1


	//   ....[93]....
        /*06c0*/ 	.word	0x00007470
        /*06c4*/ 	.word	0x00000002
        /*06c8*/ 	.word	0x00000080
        /*06cc*/ 	.short	0x010a
        /*06ce*/ 	.byte	0xff
	.zero		1


	//   ....[94]....
        /*06d0*/ 	.word	0x000074d0
        /*06d4*/ 	.word	0x00000000
        /*06d8*/ 	.word	0x00000000
        /*06dc*/ 	.short	0x010a
        /*06de*/ 	.byte	0xff
	.zero		1


	//   ....[95]....
        /*06e0*/ 	.word	0x00007530
        /*06e4*/ 	.word	0x00000000
        /*06e8*/ 	.word	0x00000000
        /*06ec*/ 	.short	0x010a
        /*06ee*/ 	.byte	0xff
	.zero		1


	//   ....[96]....
        /*06f0*/ 	.word	0x00007590
        /*06f4*/ 	.word	0x00000000
        /*06f8*/ 	.word	0x00000000
        /*06fc*/ 	.short	0x010a
        /*06fe*/ 	.byte	0xff
	.zero		1


	//   ....[97]....
        /*0700*/ 	.word	0x000075e0
        /*0704*/ 	.word	0x00000000
        /*0708*/ 	.word	0x000000e0
        /*070c*/ 	.short	0x010a
        /*070e*/ 	.byte	0xff
	.zero		1


	//   ....[98]....
        /*0710*/ 	.word	0x00007640
        /*0714*/ 	.word	0x00000000
        /*0718*/ 	.word	0x00000090
        /*071c*/ 	.short	0x010a
        /*071e*/ 	.byte	0xff
	.zero		1


	//   ....[99]....
        /*0720*/ 	.word	0x00007690
        /*0724*/ 	.word	0x00000000
        /*0728*/ 	.word	0x00000080
        /*072c*/ 	.short	0x010a
        /*072e*/ 	.byte	0xff
	.zero		1


	//   ....[100]....
        /*0730*/ 	.word	0x000076f0
        /*0734*/ 	.word	0x00000000
        /*0738*/ 	.word	0x00000090
        /*073c*/ 	.short	0x010a
        /*073e*/ 	.byte	0xff
	.zero		1


	//   ....[101]....
        /*0740*/ 	.word	0x00007740
        /*0744*/ 	.word	0x00000000
        /*0748*/ 	.word	0x00000080
        /*074c*/ 	.short	0x010a
        /*074e*/ 	.byte	0xff
	.zero		1


	//   ....[102]....
        /*0750*/ 	.word	0x000077a0
        /*0754*/ 	.word	0x00000003
        /*0758*/ 	.word	0x000000c0
        /*075c*/ 	.short	0x010a
        /*075e*/ 	.byte	0xff
	.zero		1


	//   ....[103]....
        /*0760*/ 	.word	0x00007800
        /*0764*/ 	.word	0x00000000
        /*0768*/ 	.word	0x00000000
        /*076c*/ 	.short	0x010a
        /*076e*/ 	.byte	0xff
	.zero		1


	//   ....[104]....
        /*0770*/ 	.word	0x00007860
        /*0774*/ 	.word	0x00000000
        /*0778*/ 	.word	0x00000000
        /*077c*/ 	.short	0x010a
        /*077e*/ 	.byte	0xff
	.zero		1


	//   ....[105]....
        /*0780*/ 	.word	0x000078c0
        /*0784*/ 	.word	0x00000000
        /*0788*/ 	.word	0x00000000
        /*078c*/ 	.short	0x010a
        /*078e*/ 	.byte	0xff
	.zero		1


	//   ....[106]....
        /*0790*/ 	.word	0x00007920
        /*0794*/ 	.word	0x00000000
        /*0798*/ 	.word	0x00000000
        /*079c*/ 	.short	0x010a
        /*079e*/ 	.byte	0xff
	.zero		1


	//   ....[107]....
        /*07a0*/ 	.word	0x00007980
        /*07a4*/ 	.word	0x00000000
        /*07a8*/ 	.word	0x00000000
        /*07ac*/ 	.short	0x010a
        /*07ae*/ 	.byte	0xff
	.zero		1


	//   ....[108]....
        /*07b0*/ 	.word	0x000079d0
        /*07b4*/ 	.word	0x00000000
        /*07b8*/ 	.word	0x00000080
        /*07bc*/ 	.short	0x010a
        /*07be*/ 	.byte	0xff
	.zero		1


	//   ....[109]....
        /*07c0*/ 	.word	0x00007a30
        /*07c4*/ 	.word	0x00000000
        /*07c8*/ 	.word	0x00000078
        /*07cc*/ 	.short	0x010a
        /*07ce*/ 	.byte	0xff
	.zero		1


	//   ....[110]....
        /*07d0*/ 	.word	0x00007a90
        /*07d4*/ 	.word	0x00000000
        /*07d8*/ 	.word	0x00000058
        /*07dc*/ 	.short	0x010a
        /*07de*/ 	.byte	0xff
	.zero		1


	//   ....[111]....
        /*07e0*/ 	.word	0x00007af0
        /*07e4*/ 	.word	0x00000003
        /*07e8*/ 	.word	0x00000058
        /*07ec*/ 	.short	0x010a
        /*07ee*/ 	.byte	0xff
	.zero		1


	//   ....[112]....
        /*07f0*/ 	.word	0x00007b50
        /*07f4*/ 	.word	0x00000000
        /*07f8*/ 	.word	0x00000000
        /*07fc*/ 	.short	0x010a
        /*07fe*/ 	.byte	0xff
	.zero		1


	//   ....[113]....
        /*0800*/ 	.word	0x00007bb0
        /*0804*/ 	.word	0x00000000
        /*0808*/ 	.word	0x00000000
        /*080c*/ 	.short	0x010a
        /*080e*/ 	.byte	0xff
	.zero		1


	//   ....[114]....
        /*0810*/ 	.word	0x00007c00
        /*0814*/ 	.word	0x00000000
        /*0818*/ 	.word	0x00000080
        /*081c*/ 	.short	0x010a
        /*081e*/ 	.byte	0xff
	.zero		1


	//   ....[115]....
        /*0820*/ 	.word	0x00007c50
        /*0824*/ 	.word	0x00000000
        /*0828*/ 	.word	0x00000040
        /*082c*/ 	.short	0x010a
        /*082e*/ 	.byte	0xff
	.zero		1


	//   ....[116]....
        /*0830*/ 	.word	0x00007ca0
        /*0834*/ 	.word	0x00000054
        /*0838*/ 	.word	0x000000a0
        /*083c*/ 	.short	0x010a
        /*083e*/ 	.byte	0xff
	.zero		1


	//   ....[117]....
        /*0840*/ 	.word	0x00007cf0
        /*0844*/ 	.word	0x00000002
        /*0848*/ 	.word	0x00000040
        /*084c*/ 	.short	0x010a
        /*084e*/ 	.byte	0xff
	.zero		1


	//----- nvinfo : EIATTR_NUM_MBARRIERS
	.align		4
.L_47:
        /*0850*/ 	.byte	0x03, 0x38
        /*0852*/ 	.short	0x0020


	//----- nvinfo : EIATTR_EXIT_INSTR_OFFSETS
	.align		4
        /*0854*/ 	.byte	0x04, 0x1c
        /*0856*/ 	.short	(.L_49 - .L_48)


	//   ....[0]....
.L_48:
        /*0858*/ 	.word	0x00002630


	//   ....[1]....
        /*085c*/ 	.word	0x00002b20


	//   ....[2]....
        /*0860*/ 	.word	0x00002b80


	//   ....[3]....
        /*0864*/ 	.word	0x00003ca0


	//   ....[4]....
        /*0868*/ 	.word	0x00004b70


	//   ....[5]....
        /*086c*/ 	.word	0x00004bb0


	//   ....[6]....
        /*0870*/ 	.word	0x00007230


	//   ....[7]....
        /*0874*/ 	.word	0x000072b0


	//   ....[8]....
        /*0878*/ 	.word	0x000072e0


	//   ....[9]....
        /*087c*/ 	.word	0x00007350


	//----- nvinfo : EIATTR_MAX_THREADS
	.align		4
.L_49:
        /*0880*/ 	.byte	0x04, 0x05
        /*0882*/ 	.short	(.L_51 - .L_50)
.L_50:
        /*0884*/ 	.word	0x00000100
        /*0888*/ 	.word	0x00000001
        /*088c*/ 	.word	0x00000001


	//----- nvinfo : EIATTR_CRS_STACK_SIZE
	.align		4
.L_51:
        /*0890*/ 	.byte	0x04, 0x1e
        /*0892*/ 	.short	(.L_53 - .L_52)
.L_52:
        /*0894*/ 	.word	0x00000000


	//----- nvinfo : EIATTR_CBANK_PARAM_SIZE
	.align		4
.L_53:
        /*0898*/ 	.byte	0x03, 0x19
        /*089a*/ 	.short	0x0800


	//----- nvinfo : EIATTR_PARAM_CBANK
	.align		4
        /*089c*/ 	.byte	0x04, 0x0a
        /*089e*/ 	.short	(.L_55 - .L_54)
	.align		4
.L_54:
        /*08a0*/ 	.word	index@(.nv.constant0._ZN7cutlass13device_kernelINS_4gemm6kernel13GemmUniversalIN4cute5tupleIJiiiiEEENS1_10collective13CollectiveMmaINS1_35MainloopSm100TmaUmmaWarpSpecializedILi4ELi2ELi4ENS5_IJNS4_1CILi1EEESB_SB_EEEEENS5_IJNSA_ILi64EEESE_SE_EEENS_10tfloat32_tENS5_IJlSB_lEEESG_SH_NS4_8TiledMMAINS4_8MMA_AtomIJNS4_17SM100_MMA_TF32_SSISG_SG_fLi64ELi64ELNS4_4UMMA5MajorE0ELSM_0ELNSL_7ScaleInE0ELSN_0EEEEEENS4_6LayoutISC_NS5_IJNSA_ILi0EEESR_SR_EEEEENS5_IJNS4_10UnderscoreESU_SU_EEEEENS4_13SM90_TMA_LOADENS4_14ComposedLayoutINS4_7SwizzleILi3ELi4ELi3EEENS4_18smem_ptr_flag_bitsILi32EEENSQ_INS5_IJNSA_ILi8EEENSA_ILi32EEEEEENS5_IJS14_SB_EEEEEEEvNS4_8identityESX_S18_vS19_EENS_8epilogue10collective18CollectiveEpilogueINS1B_23Sm100TmaWarpSpecializedILi3ELi2ELi16ELb1ELb0EEEJSF_NS5_IJNSQ_ISE_SB_EENSQ_IS14_SB_EEEEESG_SH_SG_SH_NS1B_6fusion15FusionCallbacksIS1F_NS1J_17LinearCombinationISG_fSG_fLNS_15FloatRoundStyleE2EEESF_S1I_JEEENS4_5SM1004TMEM4LOAD26SM100_TMEM_LOAD_16dp128b8xESX_S18_NS4_17SM75_U32x4_LDSM_NENS4_14SM90_TMA_STOREES18_NS4_17SM90_U32x4_STSM_NENS4_39AutoVectorizingCopyWithAssumedAlignmentILi128EEEEEEvvEEEEvNT_6ParamsE)
        /*08a4*/ 	.short	0x0380
        /*08a6*/ 	.short	0x0800


	//----- nvinfo : EIATTR_SW_WAR
	.align		4
.L_55:
        /*08a8*/ 	.byte	0x04, 0x36
        /*08aa*/ 	.short	(.L_57 - .L_56)
.L_56:
        /*08ac*/ 	.word	0x00000008
.L_57:


//--------------------- .nv.callgraph             --------------------------
	.section	.nv.callgraph,"",@"SHT_CUDA_CALLGRAPH"
	.align	4
	.sectionentsize	8
	.align		4
        /*0000*/ 	.word	0x00000000
	.align		4
        /*0004*/ 	.word	0xffffffff
	.align		4
        /*0008*/ 	.word	index@(_ZN7cutlass13device_kernelINS_4gemm6kernel13GemmUniversalIN4cute5tupleIJiiiiEEENS1_10collective13CollectiveMmaINS1_35MainloopSm100TmaUmmaWarpSpecializedILi4ELi2ELi4ENS5_IJNS4_1CILi1EEESB_SB_EEEEENS5_IJNSA_ILi64EEESE_SE_EEENS_10tfloat32_tENS5_IJlSB_lEEESG_SH_NS4_8TiledMMAINS4_8MMA_AtomIJNS4_17SM100_MMA_TF32_SSISG_SG_fLi64ELi64ELNS4_4UMMA5MajorE0ELSM_0ELNSL_7ScaleInE0ELSN_0EEEEEENS4_6LayoutISC_NS5_IJNSA_ILi0EEESR_SR_EEEEENS5_IJNS4_10UnderscoreESU_SU_EEEEENS4_13SM90_TMA_LOADENS4_14ComposedLayoutINS4_7SwizzleILi3ELi4ELi3EEENS4_18smem_ptr_flag_bitsILi32EEENSQ_INS5_IJNSA_ILi8EEENSA_ILi32EEEEEENS5_IJS14_SB_EEEEEEEvNS4_8identityESX_S18_vS19_EENS_8epilogue10collective18CollectiveEpilogueINS1B_23Sm100TmaWarpSpecializedILi3ELi2ELi16ELb1ELb0EEEJSF_NS5_IJNSQ_ISE_SB_EENSQ_IS14_SB_EEEEESG_SH_SG_SH_NS1B_6fusion15FusionCallbacksIS1F_NS1J_17LinearCombinationISG_fSG_fLNS_15FloatRoundStyleE2EEESF_S1I_JEEENS4_5SM1004TMEM4LOAD26SM100_TMEM_LOAD_16dp128b8xESX_S18_NS4_17SM75_U32x4_LDSM_NENS4_14SM90_TMA_STOREES18_NS4_17SM90_U32x4_STSM_NENS4_39AutoVectorizingCopyWithAssumedAlignmentILi128EEEEEEvvEEEEvNT_6ParamsE)
	.align		4
        /*000c*/ 	.word	index@(__assertfail)
	.align		4
        /*0010*/ 	.word	0x00000000
	.align		4
        /*0014*/ 	.word	0xfffffffe
	.align		4
        /*0018*/ 	.word	0x00000000
	.align		4
        /*001c*/ 	.word	0xfffffffd
	.align		4
        /*0020*/ 	.word	0x00000000
	.align		4
        /*0024*/ 	.word	0xfffffffc


//--------------------- .nv.constant4             --------------------------
	.section	.nv.constant4,"a",@progbits
	.align	8
	.align		8
.nv.constant4:
        /*0000*/ 	.dword	__assertfail
	.align		8
        /*0008*/ 	.dword	__unnamed_1
	.align		8
        /*0010*/ 	.dword	__unnamed_2
	.align		8
        /*0018*/ 	.dword	_ZN40_INTERNAL_7300cae1_4_k_cu_61016a93_224844cuda3std3__45__cpo5beginE
	.align		8
        /*0020*/ 	.dword	_ZN40_INTERNAL_7300cae1_4_k_cu_61016a93_224844cuda3std3__45__cpo3endE
	.align		8
        /*0028*/ 	.dword	_ZN40_INTERNAL_7300cae1_4_k_cu_61016a93_224844cuda3std3__45__cpo6cbeginE
	.align		8
        /*0030*/ 	.dword	_ZN40_INTERNAL_7300cae1_4_k_cu_61016a93_224844cuda3std3__45__cpo4cendE
	.align		8
        /*0038*/ 	.dword	_ZN40_INTERNAL_7300cae1_4_k_cu_61016a93_224844cuda3std3__442_GLOBAL__N__7300cae1_4_k_cu_61016a93_224846ignoreE
	.align		8
        /*0040*/ 	.dword	_ZN40_INTERNAL_7300cae1_4_k_cu_61016a93_224844cuda3std3__419piecewise_constructE
	.align		8
        /*0048*/ 	.dword	_ZN40_INTERNAL_7300cae1_4_k_cu_61016a93_224844cuda3std3__48in_placeE
	.align		8
        /*0050*/ 	.dword	_ZN40_INTERNAL_7300cae1_4_k_cu_61016a93_224844cuda3std6ranges3__45__cpo4swapE
	.align		8
        /*0058*/ 	.dword	_ZN40_INTERNAL_7300cae1_4_k_cu_61016a93_224844cuda3std6ranges3__45__cpo9iter_moveE
	.align		8
        /*0060*/ 	.dword	_ZN40_INTERNAL_7300cae1_4_k_cu_61016a93_224844cute7productE
	.align		8
        /*0068*/ 	.dword	_ZN40_INTERNAL_7300cae1_4_k_cu_61016a93_224844cute1_E
	.align		8
        /*0070*/ 	.dword	$str$25
	.align		8
        /*0078*/ 	.dword	$str$26
	.align		8
        /*0080*/ 	.dword	$str$27
	.align		8
        /*0088*/ 	.dword	$str$28


//--------------------- .text._ZN7cutlass13device_kernelINS_4gemm6kernel13GemmUniversalIN4cute5tupleIJiiiiEEENS1_10collective13CollectiveMmaINS1_35MainloopSm100TmaUmmaWarpSpecializedILi4ELi2ELi4ENS5_IJNS4_1CILi1EEESB_SB_EEEEENS5_IJNSA_ILi64EEESE_SE_EEENS_10tfloat32_tENS5_IJlSB_lEEESG_SH_NS4_8TiledMMAINS4_8MMA_AtomIJNS4_17SM100_MMA_TF32_SSISG_SG_fLi64ELi64ELNS4_4UMMA5MajorE0ELSM_0ELNSL_7ScaleInE0ELSN_0EEEEEENS4_6LayoutISC_NS5_IJNSA_ILi0EEESR_SR_EEEEENS5_IJNS4_10UnderscoreESU_SU_EEEEENS4_13SM90_TMA_LOADENS4_14ComposedLayoutINS4_7SwizzleILi3ELi4ELi3EEENS4_18smem_ptr_flag_bitsILi32EEENSQ_INS5_IJNSA_ILi8EEENSA_ILi32EEEEEENS5_IJS14_SB_EEEEEEEvNS4_8identityESX_S18_vS19_EENS_8epilogue10collective18CollectiveEpilogueINS1B_23Sm100TmaWarpSpecializedILi3ELi2ELi16ELb1ELb0EEEJSF_NS5_IJNSQ_ISE_SB_EENSQ_IS14_SB_EEEEESG_SH_SG_SH_NS1B_6fusion15FusionCallbacksIS1F_NS1J_17LinearCombinationISG_fSG_fLNS_15FloatRoundStyleE2EEESF_S1I_JEEENS4_5SM1004TMEM4LOAD26SM100_TMEM_LOAD_16dp128b8xESX_S18_NS4_17SM75_U32x4_LDSM_NENS4_14SM90_TMA_STOREES18_NS4_17SM90_U32x4_STSM_NENS4_39AutoVectorizingCopyWithAssumedAlignmentILi128EEEEEEvvEEEEvNT_6ParamsE --------------------------
	.section	.text._ZN7cutlass13device_kernelINS_4gemm6kernel13GemmUniversalIN4cute5tupleIJiiiiEEENS1_10collective13CollectiveMmaINS1_35MainloopSm100TmaUmmaWarpSpecializedILi4ELi2ELi4ENS5_IJNS4_1CILi1EEESB_SB_EEEEENS5_IJNSA_ILi64EEESE_SE_EEENS_10tfloat32_tENS5_IJlSB_lEEESG_SH_NS4_8TiledMMAINS4_8MMA_AtomIJNS4_17SM100_MMA_TF32_SSISG_SG_fLi64ELi64ELNS4_4UMMA5MajorE0ELSM_0ELNSL_7ScaleInE0ELSN_0EEEEEENS4_6LayoutISC_NS5_IJNSA_ILi0EEESR_SR_EEEEENS5_IJNS4_10UnderscoreESU_SU_EEEEENS4_13SM90_TMA_LOADENS4_14ComposedLayoutINS4_7SwizzleILi3ELi4ELi3EEENS4_18smem_ptr_flag_bitsILi32EEENSQ_INS5_IJNSA_ILi8EEENSA_ILi32EEEEEENS5_IJS14_SB_EEEEEEEvNS4_8identityESX_S18_vS19_EENS_8epilogue10collective18CollectiveEpilogueINS1B_23Sm100TmaWarpSpecializedILi3ELi2ELi16ELb1ELb0EEEJSF_NS5_IJNSQ_ISE_SB_EENSQ_IS14_SB_EEEEESG_SH_SG_SH_NS1B_6fusion15FusionCallbacksIS1F_NS1J_17LinearCombinationISG_fSG_fLNS_15FloatRoundStyleE2EEESF_S1I_JEEENS4_5SM1004TMEM4LOAD26SM100_TMEM_LOAD_16dp128b8xESX_S18_NS4_17SM75_U32x4_LDSM_NENS4_14SM90_TMA_STOREES18_NS4_17SM90_U32x4_STSM_NENS4_39AutoVectorizingCopyWithAssumedAlignmentILi128EEEEEEvvEEEEvNT_6ParamsE,"ax",@progbits
	.align	128
.text._ZN7cutlass13device_kernelINS_4gemm6kernel13GemmUniversalIN4cute5tupleIJiiiiEEENS1_10collective13CollectiveMmaINS1_35MainloopSm100TmaUmmaWarpSpecializedILi4ELi2ELi4ENS5_IJNS4_1CILi1EEESB_SB_EEEEENS5_IJNSA_ILi64EEESE_SE_EEENS_10tfloat32_tENS5_IJlSB_lEEESG_SH_NS4_8TiledMMAINS4_8MMA_AtomIJNS4_17SM100_MMA_TF32_SSISG_SG_fLi64ELi64ELNS4_4UMMA5MajorE0ELSM_0ELNSL_7ScaleInE0ELSN_0EEEEEENS4_6LayoutISC_NS5_IJNSA_ILi0EEESR_SR_EEEEENS5_IJNS4_10UnderscoreESU_SU_EEEEENS4_13SM90_TMA_LOADENS4_14ComposedLayoutINS4_7SwizzleILi3ELi4ELi3EEENS4_18smem_ptr_flag_bitsILi32EEENSQ_INS5_IJNSA_ILi8EEENSA_ILi32EEEEEENS5_IJS14_SB_EEEEEEEvNS4_8identityESX_S18_vS19_EENS_8epilogue10collective18CollectiveEpilogueINS1B_23Sm100TmaWarpSpecializedILi3ELi2ELi16ELb1ELb0EEEJSF_NS5_IJNSQ_ISE_SB_EENSQ_IS14_SB_EEEEESG_SH_SG_SH_NS1B_6fusion15FusionCallbacksIS1F_NS1J_17LinearCombinationISG_fSG_fLNS_15FloatRoundStyleE2EEESF_S1I_JEEENS4_5SM1004TMEM4LOAD26SM100_TMEM_LOAD_16dp128b8xESX_S18_NS4_17SM75_U32x4_LDSM_NENS4_14SM90_TMA_STOREES18_NS4_17SM90_U32x4_STSM_NENS4_39AutoVectorizingCopyWithAssumedAlignmentILi128EEEEEEvvEEEEvNT_6ParamsE:
        .type           _ZN7cutlass13device_kernelINS_4gemm6kernel13GemmUniversalIN4cute5tupleIJiiiiEEENS1_10collective13CollectiveMmaINS1_35MainloopSm100TmaUmmaWarpSpecializedILi4ELi2ELi4ENS5_IJNS4_1CILi1EEESB_SB_EEEEENS5_IJNSA_ILi64EEESE_SE_EEENS_10tfloat32_tENS5_IJlSB_lEEESG_SH_NS4_8TiledMMAINS4_8MMA_AtomIJNS4_17SM100_MMA_TF32_SSISG_SG_fLi64ELi64ELNS4_4UMMA5MajorE0ELSM_0ELNSL_7ScaleInE0ELSN_0EEEEEENS4_6LayoutISC_NS5_IJNSA_ILi0EEESR_SR_EEEEENS5_IJNS4_10UnderscoreESU_SU_EEEEENS4_13SM90_TMA_LOADENS4_14ComposedLayoutINS4_7SwizzleILi3ELi4ELi3EEENS4_18smem_ptr_flag_bitsILi32EEENSQ_INS5_IJNSA_ILi8EEENSA_ILi32EEEEEENS5_IJS14_SB_EEEEEEEvNS4_8identityESX_S18_vS19_EENS_8epilogue10collective18CollectiveEpilogueINS1B_23Sm100TmaWarpSpecializedILi3ELi2ELi16ELb1ELb0EEEJSF_NS5_IJNSQ_ISE_SB_EENSQ_IS14_SB_EEEEESG_SH_SG_SH_NS1B_6fusion15FusionCallbacksIS1F_NS1J_17LinearCombinationISG_fSG_fLNS_15FloatRoundStyleE2EEESF_S1I_JEEENS4_5SM1004TMEM4LOAD26SM100_TMEM_LOAD_16dp128b8xESX_S18_NS4_17SM75_U32x4_LDSM_NENS4_14SM90_TMA_STOREES18_NS4_17SM90_U32x4_STSM_NENS4_39AutoVectorizingCopyWithAssumedAlignmentILi128EEEEEEvvEEEEvNT_6ParamsE,@function
        .size           _ZN7cutlass13device_kernelINS_4gemm6kernel13GemmUniversalIN4cute5tupleIJiiiiEEENS1_10collective13CollectiveMmaINS1_35MainloopSm100TmaUmmaWarpSpecializedILi4ELi2ELi4ENS5_IJNS4_1CILi1EEESB_SB_EEEEENS5_IJNSA_ILi64EEESE_SE_EEENS_10tfloat32_tENS5_IJlSB_lEEESG_SH_NS4_8TiledMMAINS4_8MMA_AtomIJNS4_17SM100_MMA_TF32_SSISG_SG_fLi64ELi64ELNS4_4UMMA5MajorE0ELSM_0ELNSL_7ScaleInE0ELSN_0EEEEEENS4_6LayoutISC_NS5_IJNSA_ILi0EEESR_SR_EEEEENS5_IJNS4_10UnderscoreESU_SU_EEEEENS4_13SM90_TMA_LOADENS4_14ComposedLayoutINS4_7SwizzleILi3ELi4ELi3EEENS4_18smem_ptr_flag_bitsILi32EEENSQ_INS5_IJNSA_ILi8EEENSA_ILi32EEEEEENS5_IJS14_SB_EEEEEEEvNS4_8identityESX_S18_vS19_EENS_8epilogue10collective18CollectiveEpilogueINS1B_23Sm100TmaWarpSpecializedILi3ELi2ELi16ELb1ELb0EEEJSF_NS5_IJNSQ_ISE_SB_EENSQ_IS14_SB_EEEEESG_SH_SG_SH_NS1B_6fusion15FusionCallbacksIS1F_NS1J_17LinearCombinationISG_fSG_fLNS_15FloatRoundStyleE2EEESF_S1I_JEEENS4_5SM1004TMEM4LOAD26SM100_TMEM_LOAD_16dp128b8xESX_S18_NS4_17SM75_U32x4_LDSM_NENS4_14SM90_TMA_STOREES18_NS4_17SM90_U32x4_STSM_NENS4_39AutoVectorizingCopyWithAssumedAlignmentILi128EEEEEEvvEEEEvNT_6ParamsE,(.L_x_154 - _ZN7cutlass13device_kernelINS_4gemm6kernel13GemmUniversalIN4cute5tupleIJiiiiEEENS1_10collective13CollectiveMmaINS1_35MainloopSm100TmaUmmaWarpSpecializedILi4ELi2ELi4ENS5_IJNS4_1CILi1EEESB_SB_EEEEENS5_IJNSA_ILi64EEESE_SE_EEENS_10tfloat32_tENS5_IJlSB_lEEESG_SH_NS4_8TiledMMAINS4_8MMA_AtomIJNS4_17SM100_MMA_TF32_SSISG_SG_fLi64ELi64ELNS4_4UMMA5MajorE0ELSM_0ELNSL_7ScaleInE0ELSN_0EEEEEENS4_6LayoutISC_NS5_IJNSA_ILi0EEESR_SR_EEEEENS5_IJNS4_10UnderscoreESU_SU_EEEEENS4_13SM90_TMA_LOADENS4_14ComposedLayoutINS4_7SwizzleILi3ELi4ELi3EEENS4_18smem_ptr_flag_bitsILi32EEENSQ_INS5_IJNSA_ILi8EEENSA_ILi32EEEEEENS5_IJS14_SB_EEEEEEEvNS4_8identityESX_S18_vS19_EENS_8epilogue10collective18CollectiveEpilogueINS1B_23Sm100TmaWarpSpecializedILi3ELi2ELi16ELb1ELb0EEEJSF_NS5_IJNSQ_ISE_SB_EENSQ_IS14_SB_EEEEESG_SH_SG_SH_NS1B_6fusion15FusionCallbacksIS1F_NS1J_17LinearCombinationISG_fSG_fLNS_15FloatRoundStyleE2EEESF_S1I_JEEENS4_5SM1004TMEM4LOAD26SM100_TMEM_LOAD_16dp128b8xESX_S18_NS4_17SM75_U32x4_LDSM_NENS4_14SM90_TMA_STOREES18_NS4_17SM90_U32x4_STSM_NENS4_39AutoVectorizingCopyWithAssumedAlignmentILi128EEEEEEvvEEEEvNT_6ParamsE)
        .other          _ZN7cutlass13device_kernelINS_4gemm6kernel13GemmUniversalIN4cute5tupleIJiiiiEEENS1_10collective13CollectiveMmaINS1_35MainloopSm100TmaUmmaWarpSpecializedILi4ELi2ELi4ENS5_IJNS4_1CILi1EEESB_SB_EEEEENS5_IJNSA_ILi64EEESE_SE_EEENS_10tfloat32_tENS5_IJlSB_lEEESG_SH_NS4_8TiledMMAINS4_8MMA_AtomIJNS4_17SM100_MMA_TF32_SSISG_SG_fLi64ELi64ELNS4_4UMMA5MajorE0ELSM_0ELNSL_7ScaleInE0ELSN_0EEEEEENS4_6LayoutISC_NS5_IJNSA_ILi0EEESR_SR_EEEEENS5_IJNS4_10UnderscoreESU_SU_EEEEENS4_13SM90_TMA_LOADENS4_14ComposedLayoutINS4_7SwizzleILi3ELi4ELi3EEENS4_18smem_ptr_flag_bitsILi32EEENSQ_INS5_IJNSA_ILi8EEENSA_ILi32EEEEEENS5_IJS14_SB_EEEEEEEvNS4_8identityESX_S18_vS19_EENS_8epilogue10collective18CollectiveEpilogueINS1B_23Sm100TmaWarpSpecializedILi3ELi2ELi16ELb1ELb0EEEJSF_NS5_IJNSQ_ISE_SB_EENSQ_IS14_SB_EEEEESG_SH_SG_SH_NS1B_6fusion15FusionCallbacksIS1F_NS1J_17LinearCombinationISG_fSG_fLNS_15FloatRoundStyleE2EEESF_S1I_JEEENS4_5SM1004TMEM4LOAD26SM100_TMEM_LOAD_16dp128b8xESX_S18_NS4_17SM75_U32x4_LDSM_NENS4_14SM90_TMA_STOREES18_NS4_17SM90_U32x4_STSM_NENS4_39AutoVectorizingCopyWithAssumedAlignmentILi128EEEEEEvvEEEEvNT_6ParamsE,@"STO_CUDA_ENTRY STV_DEFAULT"
_ZN7cutlass13device_kernelINS_4gemm6kernel13GemmUniversalIN4cute5tupleIJiiiiEEENS1_10collective13CollectiveMmaINS1_35MainloopSm100TmaUmmaWarpSpecializedILi4ELi2ELi4ENS5_IJNS4_1CILi1EEESB_SB_EEEEENS5_IJNSA_ILi64EEESE_SE_EEENS_10tfloat32_tENS5_IJlSB_lEEESG_SH_NS4_8TiledMMAINS4_8MMA_AtomIJNS4_17SM100_MMA_TF32_SSISG_SG_fLi64ELi64ELNS4_4UMMA5MajorE0ELSM_0ELNSL_7ScaleInE0ELSN_0EEEEEENS4_6LayoutISC_NS5_IJNSA_ILi0EEESR_SR_EEEEENS5_IJNS4_10UnderscoreESU_SU_EEEEENS4_13SM90_TMA_LOADENS4_14ComposedLayoutINS4_7SwizzleILi3ELi4ELi3EEENS4_18smem_ptr_flag_bitsILi32EEENSQ_INS5_IJNSA_ILi8EEENSA_ILi32EEEEEENS5_IJS14_SB_EEEEEEEvNS4_8identityESX_S18_vS19_EENS_8epilogue10collective18CollectiveEpilogueINS1B_23Sm100TmaWarpSpecializedILi3ELi2ELi16ELb1ELb0EEEJSF_NS5_IJNSQ_ISE_SB_EENSQ_IS14_SB_EEEEESG_SH_SG_SH_NS1B_6fusion15FusionCallbacksIS1F_NS1J_17LinearCombinationISG_fSG_fLNS_15FloatRoundStyleE2EEESF_S1I_JEEENS4_5SM1004TMEM4LOAD26SM100_TMEM_LOAD_16dp128b8xESX_S18_NS4_17SM75_U32x4_LDSM_NENS4_14SM90_TMA_STOREES18_NS4_17SM90_U32x4_STSM_NENS4_39AutoVectorizingCopyWithAssumedAlignmentILi128EEEEEEvvEEEEvNT_6ParamsE:
[----:B------:R-:W1:Y:S01]  /*0000*/  LDC R1, c[0x0][0x37c] ;  /* 0x0000df00ff017b82 */ /* 0x000e620000000800 */
[----:B------:R-:W2:Y:S01]  /*0010*/  S2R R79, SR_TID.X ;  /* 0x00000000004f7919 */ /* 0x000ea20000002100 */
[----:B------:R-:W3:Y:S01]  /*0020*/  LDCU.64 UR4, c[0x0][0x890] ;  /* 0x00011200ff0477ac */ /* 0x000ee20008000a00 */
[----:B------:R-:W-:Y:S02]  /*0030*/  PRMT R67, RZ, 0x7610, R67 ;  /* 0x00007610ff437816 */ /* 0x000fe40000000043 */
[----:B------:R-:W-:Y:S01]  /*0040*/  ELECT P5, URZ, PT ;  /* 0x0000000000ff782f */ /* 0x000fe200038a0000 */
[----:B------:R-:W4:Y:S01]  /*0050*/  LDCU.64 UR46, c[0x0][0x358] ;  /* 0x00006b00ff2e77ac */ /* 0x000f220008000a00 */
[----:B---3--:R-:W-:-:S04]  /*0060*/  UISETP.NE.U32.AND UP0, UPT, UR4, URZ, UPT ;  /* 0x000000ff0400728c */ /* 0x008fc8000bf05070 */
[----:B------:R-:W-:Y:S01]  /*0070*/  UISETP.NE.AND.EX UP0, UPT, UR5, URZ, UPT, UP0 ;  /* 0x000000ff0500728c */ /* 0x000fe2000bf05300 */
[----:B--2---:R-:W-:-:S05]  /*0080*/  SHF.R.U32.HI R73, RZ, 0x5, R79 ;  /* 0x00000005ff497819 */ /* 0x004fca000001164f */
[----:B------:R-:W2:Y:S02]  /*0090*/  SHFL.IDX PT, R0, R73, RZ, 0x1f ;  /* 0x00001fff49007589 */ /* 0x000ea400000e0000 */
[----:B--2---:R-:W-:Y:S01]  /*00a0*/  R2UR UR8, R0 ;  /* 0x00000000000872ca */ /* 0x004fe200000e0000 */
[----:B-1--4-:R-:W-:-:S14]  /*00b0*/  BRA.U UP0, `(.L_x_0) ;  /* 0x00000001002c7547 */ /* 0x012fdc000b800000 */
[----:B------:R-:W1:Y:S02]  /*00c0*/  LDCU.64 UR6, c[0x0][0x888] ;  /* 0x00011100ff0677ac */ /* 0x000e640008000a00 */
[----:B-1----:R-:W-:-:S04]  /*00d0*/  UISETP.NE.U32.AND UP0, UPT, UR6, URZ, UPT ;  /* 0x000000ff0600728c */ /* 0x002fc8000bf05070 */
[----:B------:R-:W-:-:S09]  /*00e0*/  UISETP.NE.AND.EX UP0, UPT, UR7, URZ, UPT, UP0 ;  /* 0x000000ff0700728c */ /* 0x000fd2000bf05300 */
[----:B------:R-:W-:Y:S05]  /*00f0*/  BRA.U !UP0, `(.L_x_1) ;  /* 0x0000000108107547 */ /* 0x000fea000b800000 */
[----:B------:R-:W1:Y:S02]  /*0100*/  LDC.64 R2, c[0x0][0x888] ;  /* 0x00022200ff027b82 */ /* 0x000e640000000a00 */
[----:B-1----:R1:W5:Y:S01]  /*0110*/  LDG.E R35, desc[UR46][R2.64] ;  /* 0x0000002e02237981 */ /* 0x002362000c1e1900 */
[----:B------:R-:W-:Y:S01]  /*0120*/  HFMA2 R67, -RZ, RZ, 0, 5.9604644775390625e-08 ;  /* 0x00000001ff437431 */ /* 0x000fe200000001ff */
[----:B------:R-:W-:Y:S05]  /*0130*/  BRA `(.L_x_0) ;  /* 0x00000000000c7947 */ /* 0x000fea0003800000 */
.L_x_1:
[----:B------:R-:W1:Y:S01]  /*0140*/  LDCU UR6, c[0x0][0x880] ;  /* 0x00011000ff0677ac */ /* 0x000e620008000800 */
[----:B------:R-:W-:Y:S01]  /*0150*/  HFMA2 R67, -RZ, RZ, 0, 5.9604644775390625e-08 ;  /* 0x00000001ff437431 */ /* 0x000fe200000001ff */
[----:B-1----:R-:W-:-:S07]  /*0160*/  MOV R35, UR6 ;  /* 0x0000000600237c02 */ /* 0x002fce0008000f00 */
.L_x_0:
[----:B------:R-:W2:Y:S02]  /*0170*/  LDCU.64 UR6, c[0x0][0x8b0] ;  /* 0x00011600ff0677ac */ /* 0x000ea40008000a00 */
[----:B--2---:R-:W-:-:S04]  /*0180*/  UISETP.NE.U32.AND UP0, UPT, UR6, URZ, UPT ;  /* 0x000000ff0600728c */ /* 0x004fc8000bf05070 */
[----:B------:R-:W-:-:S09]  /*0190*/  UISETP.NE.AND.EX UP0, UPT, UR7, URZ, UPT, UP0 ;  /* 0x000000ff0700728c */ /* 0x000fd2000bf05300 */
[----:B------:R-:W-:Y:S05]  /*01a0*/  BRA.U UP0, `(.L_x_2) ;  /* 0x0000000100247547 */ /* 0x000fea000b800000 */
[----:B------:R-:W2:Y:S02]  /*01b0*/  LDCU.64 UR6, c[0x0][0x8a8] ;  /* 0x00011500ff0677ac */ /* 0x000ea40008000a00 */
[----:B--2---:R-:W-:-:S04]  /*01c0*/  UISETP.NE.U32.AND UP0, UPT, UR6, URZ, UPT ;  /* 0x000000ff0600728c */ /* 0x004fc8000bf05070 */
[----:B------:R-:W-:-:S09]  /*01d0*/  UISETP.NE.AND.EX UP0, UPT, UR7, URZ, UPT, UP0 ;  /* 0x000000ff0700728c */ /* 0x000fd2000bf05300 */
[----:B------:R-:W-:Y:S05]  /*01e0*/  BRA.U !UP0, `(.L_x_3) ;  /* 0x00000001080c7547 */ /* 0x000fea000b800000 */
[----:B-1----:R-:W1:Y:S02]  /*01f0*/  LDC.64 R2, c[0x0][0x8a8] ;  /* 0x00022a00ff027b82 */ /* 0x002e640000000a00 */
[----:B-1----:R2:W5:Y:S01]  /*0200*/  LDG.E R33, desc[UR46][R2.64] ;  /* 0x0000002e02217981 */ /* 0x002562000c1e1900 */
[----:B------:R-:W-:Y:S05]  /*0210*/  BRA `(.L_x_2) ;  /* 0x0000000000087947 */ /* 0x000fea0003800000 */
.L_x_3:
[----:B------:R-:W2:Y:S02]  /*0220*/  LDCU UR6, c[0x0][0x8a0] ;  /* 0x00011400ff0677ac */ /* 0x000ea40008000800 */
[----:B--2---:R-:W-:Y:S02]  /*0230*/  MOV R33, UR6 ;  /* 0x0000000600217c02 */ /* 0x004fe40008000f00 */
.L_x_2:
[----:B------:R-:W-:Y:S01]  /*0240*/  IMAD.U32 R0, RZ, RZ, UR8 ;  /* 0x00000008ff007e24 */ /* 0x000fe2000f8e00ff */
[----:B------:R-:W-:Y:S04]  /*0250*/  BSSY.RECONVERGENT B0, `(.L_x_4) ;  /* 0x000000c000007945 */ /* 0x000fe80003800200 */
[C---:B------:R-:W-:Y:S02]  /*0260*/  ISETP.NE.OR P1, PT, R0.reuse, 0x1, !P5 ;  /* 0x000000010000780c */ /* 0x040fe40006f25670 */
[----:B------:R-:W-:-:S11]  /*0270*/  ISETP.NE.OR P0, PT, R0, 0x3, !P5 ;  /* 0x000000030000780c */ /* 0x000fd60006f05670 */
[----:B------:R-:W-:Y:S05]  /*0280*/  @P1 BRA `(.L_x_5) ;  /* 0x0000000000201947 */ /* 0x000fea0003800000 */
[----:B------:R-:W3:Y:S02]  /*0290*/  LDCU.64 UR6, c[0x0][0x348] ;  /* 0x00006900ff0677ac */ /* 0x000ee40008000a00 */
[----:B---3--:R-:W-:Y:S02]  /*02a0*/  UIADD3 UR10, UP1, UPT, UR6, 0x80, URZ ;  /* 0x00000080060a7890 */ /* 0x008fe4000ff3e0ff */
[----:B------:R-:W-:Y:S02]  /*02b0*/  UIADD3 UR6, UP0, UPT, UR6, 0x180, URZ ;  /* 0x0000018006067890 */ /* 0x000fe4000ff1e0ff */
[----:B------:R-:W-:Y:S02]  /*02c0*/  UIADD3.X UR11, UPT, UPT, URZ, UR7, URZ, UP1, !UPT ;  /* 0x00000007ff0b7290 */ /* 0x000fe40008ffe4ff */
[----:B------:R-:W-:-:S07]  /*02d0*/  UIADD3.X UR7, UPT, UPT, URZ, UR7, URZ, UP0, !UPT ;  /* 0x00000007ff077290 */ /* 0x000fce00087fe4ff */
[----:B------:R3:W-:Y:S02]  /*02e0*/  UTMACCTL.PF [UR10] ;  /* 0x000000000a0079b9 */ /* 0x0007e40008040000 */
[----:B------:R3:W-:Y:S02]  /*02f0*/  UTMACCTL.PF [UR6] ;  /* 0x00000000060079b9 */ /* 0x0007e40008040000 */
[----:B---3--:R-:W-:Y:S01]  /*0300*/  NOP ;  /* 0x0000000000007918 */ /* 0x008fe20000000000 */
.L_x_5:
[----:B------:R-:W-:Y:S05]  /*0310*/  BSYNC.RECONVERGENT B0 ;  /* 0x0000000000007941 */ /* 0x000fea0003800200 */
.L_x_4:
[----:B------:R-:W-:Y:S04]  /*0320*/  BSSY.RECONVERGENT B0, `(.L_x_6) ;  /* 0x000000a000007945 */ /* 0x000fe80003800200 */
        /* <DEDUP_REMOVED lines=9> */
.L_x_7:
[----:B------:R-:W-:Y:S05]  /*03c0*/  BSYNC.RECONVERGENT B0 ;  /* 0x0000000000007941 */ /* 0x000fea0003800200 */
.L_x_6:
[----:B------:R-:W3:Y:S01]  /*03d0*/  LDCU.64 UR6, c[0x0][0x888] ;  /* 0x00011100ff0677ac */ /* 0x000ee20008000a00 */
[----:B------:R-:W-:Y:S02]  /*03e0*/  UISETP.EQ.U32.AND UP1, UPT, UR4, URZ, UPT ;  /* 0x000000ff0400728c */ /* 0x000fe4000bf22070 */
[----:B------:R-:W-:Y:S02]  /*03f0*/  UPLOP3.LUT UP2, UPT, UPT, UPT, UPT, 0x80, 0x8 ;  /* 0x000000000008789c */ /* 0x000fe40003f4f070 */
[----:B---3--:R-:W-:-:S04]  /*0400*/  UISETP.NE.U32.AND UP0, UPT, UR6, URZ, UPT ;  /* 0x000000ff0600728c */ /* 0x008fc8000bf05070 */
[----:B------:R-:W-:-:S04]  /*0410*/  UISETP.NE.AND.EX UP0, UPT, UR7, URZ, UPT, UP0 ;  /* 0x000000ff0700728c */ /* 0x000fc8000bf05300 */
[----:B------:R-:W-:-:S04]  /*0420*/  UISETP.EQ.OR.EX UP3, UPT, UR5, URZ, !UP0, UP1 ;  /* 0x000000ff0500728c */ /* 0x000fc8000c762710 */
[----:B------:R-:W-:-:S05]  /*0430*/  UP2UR UR53, UPR, URZ, 0x8 ;  /* 0x00000008ff357883 */ /* 0x000fca0008000000 */
[----:B------:R-:W-:Y:S07]  /*0440*/  BRA.U !UP3, `(.L_x_8) ;  /* 0x000000010b207547 */ /* 0x000fee000b800000 */
[----:B------:R-:W-:Y:S01]  /*0450*/  UISETP.NE.U32.AND UP2, UPT, UR4, URZ, UPT ;  /* 0x000000ff0400728c */ /* 0x000fe2000bf45070 */
[----:B-----5:R-:W-:Y:S01]  /*0460*/  FSETP.NEU.AND P0, PT, R35, RZ, PT ;  /* 0x000000ff2300720b */ /* 0x020fe20003f0d000 */
[----:B------:R-:W-:Y:S02]  /*0470*/  USEL UR4, URZ, 0xffffffff, UP0 ;  /* 0xffffffffff047887 */ /* 0x000fe40008000000 */
[----:B------:R-:W-:-:S10]  /*0480*/  UISETP.NE.AND.EX UP2, UPT, UR5, URZ, UPT, UP2 ;  /* 0x000000ff0500728c */ /* 0x000fd4000bf45320 */
[----:B------:R-:W-:Y:S01]  /*0490*/  VOTEU.ANY UP1, P0 ;  /* 0x0000000000ff7886 */ /* 0x000fe20000020100 */
[----:B------:R-:W-:-:S04]  /*04a0*/  @!UP2 USEL UR4, URZ, 0xffffffff, UP1 ;  /* 0xffffffffff04a887 */ /* 0x000fc80008800000 */
[----:B------:R-:W-:-:S04]  /*04b0*/  ULOP3.LUT UR4, UR4, 0x1, URZ, 0xc0, !UPT ;  /* 0x0000000104047892 */ /* 0x000fc8000f8ec0ff */
[----:B------:R-:W-:-:S11]  /*04c0*/  UISETP.NE.U32.AND UP2, UPT, UR4, 0x1, UPT ;  /* 0x000000010400788c */ /* 0x000fd6000bf45070 */
.L_x_8:
[----:B-12---:R-:W1:Y:S01]  /*04d0*/  SHFL.IDX PT, R2, R73, RZ, 0x1f ;  /* 0x00001fff49027589 */ /* 0x006e6200000e0000 */
[----:B------:R-:W-:-:S04]  /*04e0*/  UISETP.NE.AND UP1, UPT, UR8, 0x2, UPT ;  /* 0x000000020800788c */ /* 0x000fc8000bf25270 */
[----:B------:R-:W-:Y:S01]  /*04f0*/  USEL UR6, URZ, 0x1, UP1 ;  /* 0x00000001ff067887 */ /* 0x000fe20008800000 */
[----:B-1----:R-:W-:-:S13]  /*0500*/  ISETP.NE.AND P0, PT, R2, RZ, PT ;  /* 0x000000ff0200720c */ /* 0x002fda0003f05270 */
[----:B------:R-:W-:Y:S05]  /*0510*/  @P0 BRA `(.L_x_9) ;  /* 0x0000000000480947 */ /* 0x000fea0003800000 */
[----:B------:R-:W1:Y:S01]  /*0520*/  S2UR UR5, SR_CgaCtaId ;  /* 0x00000000000579c3 */ /* 0x000e620000008800 */
[----:B------:R-:W-:Y:S01]  /*0530*/  UMOV UR7, 0x400 ;  /* 0x0000040000077882 */ /* 0x000fe20000000000 */
[----:B------:R-:W-:Y:S01]  /*0540*/  UMOV UR4, 0x1 ;  /* 0x0000000100047882 */ /* 0x000fe20000000000 */
[----:B------:R-:W-:Y:S01]  /*0550*/  ELECT P0, URZ, PT ;  /* 0x0000000000ff782f */ /* 0x000fe20003800000 */
[----:B------:R-:W-:-:S04]  /*0560*/  UIADD3 UR10, UPT, UPT, -UR4, 0x100000, URZ ;  /* 0x00100000040a7890 */ /* 0x000fc8000fffe1ff */
[----:B------:R-:W-:Y:S02]  /*0570*/  USHF.L.U32 UR11, UR10, 0xb, URZ ;  /* 0x0000000b0a0b7899 */ /* 0x000fe400080006ff */
[----:B------:R-:W-:Y:S02]  /*0580*/  USHF.L.U32 UR10, UR10, 0x1, URZ ;  /* 0x000000010a0a7899 */ /* 0x000fe400080006ff */
[----:B-1----:R-:W-:Y:S01]  /*0590*/  ULEA UR5, UR5, UR7, 0x18 ;  /* 0x0000000705057291 */ /* 0x002fe2000f8ec0ff */
[----:B------:R-:W1:Y:S11]  /*05a0*/  FENCE.VIEW.ASYNC.S ;  /* 0x00000000000073c6 */ /* 0x000e760000000000 */
[----:B-1----:R1:W2:Y:S01]  /*05b0*/  SYNCS.EXCH.64 URZ, [UR5], UR10 ;  /* 0x0000000a05ff75b2 */ /* 0x0022a20008000100 */
[----:B------:R1:W3:Y:S01]  /*05c0*/  SYNCS.EXCH.64 URZ, [UR5+0x20], UR10 ;  /* 0x0000200a05ff75b2 */ /* 0x0002e20008000100 */
[----:B------:R1:W4:Y:S01]  /*05d0*/  SYNCS.EXCH.64 URZ, [UR5+0x8], UR10 ;  /* 0x0000080a05ff75b2 */ /* 0x0003220008000100 */
[----:B------:R1:W1:Y:S01]  /*05e0*/  SYNCS.EXCH.64 URZ, [UR5+0x28], UR10 ;  /* 0x0000280a05ff75b2 */ /* 0x0002620008000100 */
[----:B------:R1:W1:Y:S01]  /*05f0*/  SYNCS.EXCH.64 URZ, [UR5+0x10], UR10 ;  /* 0x0000100a05ff75b2 */ /* 0x0002620008000100 */
[----:B------:R1:W1:Y:S01]  /*0600*/  SYNCS.EXCH.64 URZ, [UR5+0x30], UR10 ;  /* 0x0000300a05ff75b2 */ /* 0x0002620008000100 */
[----:B------:R1:W1:Y:S01]  /*0610*/  SYNCS.EXCH.64 URZ, [UR5+0x18], UR10 ;  /* 0x0000180a05ff75b2 */ /* 0x0002620008000100 */
[----:B------:R1:W1:Y:S01]  /*0620*/  SYNCS.EXCH.64 URZ, [UR5+0x38], UR10 ;  /* 0x0000380a05ff75b2 */ /* 0x0002620008000100 */
[----:B------:R-:W-:Y:S01]  /*0630*/  NOP ;  /* 0x0000000000007918 */ /* 0x000fe20000000000 */
.L_x_9:
[----:B------:R-:W2:Y:S01]  /*0640*/  SHFL.IDX PT, R2, R73, RZ, 0x1f ;  /* 0x00001fff49027589 */ /* 0x000ea200000e0000 */
[----:B------:R-:W-:Y:S01]  /*0650*/  NOP ;  /* 0x0000000000007918 */ /* 0x000fe20000000000 */
[----:B--2---:R-:W-:-:S13]  /*0660*/  ISETP.NE.AND P0, PT, R2, 0x1, PT ;  /* 0x000000010200780c */ /* 0x004fda0003f05270 */
[----:B------:R-:W-:Y:S05]  /*0670*/  @P0 BRA `(.L_x_10) ;  /* 0x0000000000500947 */ /* 0x000fea0003800000 */
[----:B------:R-:W2:Y:S01]  /*0680*/  S2UR UR7, SR_CgaCtaId ;  /* 0x00000000000779c3 */ /* 0x000ea20000008800 */
[----:B------:R-:W-:Y:S01]  /*0690*/  UMOV UR9, 0x400 ;  /* 0x0000040000097882 */ /* 0x000fe20000000000 */
[----:B-1----:R-:W-:Y:S01]  /*06a0*/  UMOV UR5, 0x20 ;  /* 0x0000002000057882 */ /* 0x002fe20000000000 */
[----:B------:R-:W-:Y:S01]  /*06b0*/  UMOV UR4, 0x80 ;  /* 0x0000008000047882 */ /* 0x000fe20000000000 */
[----:B------:R-:W-:-:S04]  /*06c0*/  UIADD3 UR10, UPT, UPT, -UR5, 0x100000, URZ ;  /* 0x00100000050a7890 */ /* 0x000fc8000fffe1ff */
[----:B------:R-:W-:Y:S02]  /*06d0*/  USHF.L.U32 UR11, UR10, 0xb, URZ ;  /* 0x0000000b0a0b7899 */ /* 0x000fe400080006ff */
[----:B------:R-:W-:Y:S02]  /*06e0*/  USHF.L.U32 UR10, UR10, 0x1, URZ ;  /* 0x000000010a0a7899 */ /* 0x000fe400080006ff */
[----:B------:R-:W-:-:S04]  /*06f0*/  UIADD3 UR4, UPT, UPT, -UR4, 0x100000, URZ ;  /* 0x0010000004047890 */ /* 0x000fc8000fffe1ff */
[----:B------:R-:W-:Y:S02]  /*0700*/  USHF.L.U32 UR5, UR4, 0xb, URZ ;  /* 0x0000000b04057899 */ /* 0x000fe400080006ff */
[----:B------:R-:W-:Y:S01]  /*0710*/  USHF.L.U32 UR4, UR4, 0x1, URZ ;  /* 0x0000000104047899 */ /* 0x000fe200080006ff */
[----:B------:R-:W-:Y:S01]  /*0720*/  ELECT P0, URZ, PT ;  /* 0x0000000000ff782f */ /* 0x000fe20003800000 */
[----:B--2---:R-:W-:Y:S01]  /*0730*/  ULEA UR7, UR7, UR9, 0x18 ;  /* 0x0000000907077291 */ /* 0x004fe2000f8ec0ff */
[----:B------:R-:W1:Y:S11]  /*0740*/  FENCE.VIEW.ASYNC.S ;  /* 0x00000000000073c6 */ /* 0x000e760000000000 */
[----:B-1----:R2:W1:Y:S01]  /*0750*/  SYNCS.EXCH.64 URZ, [UR7+0x40], UR10 ;  /* 0x0000400a07ff75b2 */ /* 0x0024620008000100 */
[----:B------:R2:W1:Y:S01]  /*0760*/  SYNCS.EXCH.64 URZ, [UR7+0x58], UR4 ;  /* 0x0000580407ff75b2 */ /* 0x0004620008000100 */
[----:B------:R2:W1:Y:S01]  /*0770*/  SYNCS.EXCH.64 URZ, [UR7+0x48], UR10 ;  /* 0x0000480a07ff75b2 */ /* 0x0004620008000100 */
[----:B------:R2:W1:Y:S01]  /*0780*/  SYNCS.EXCH.64 URZ, [UR7+0x60], UR4 ;  /* 0x0000600407ff75b2 */ /* 0x0004620008000100 */
[----:B------:R2:W1:Y:S01]  /*0790*/  SYNCS.EXCH.64 URZ, [UR7+0x50], UR10 ;  /* 0x0000500a07ff75b2 */ /* 0x0004620008000100 */
[----:B------:R2:W1:Y:S02]  /*07a0*/  SYNCS.EXCH.64 URZ, [UR7+0x68], UR4 ;  /* 0x0000680407ff75b2 */ /* 0x0004640008000100 */
[----:B--2---:R-:W-:Y:S01]  /*07b0*/  NOP ;  /* 0x0000000000007918 */ /* 0x004fe20000000000 */
.L_x_10:
[----:B------:R-:W2:Y:S01]  /*07c0*/  SHFL.IDX PT, R2, R73, RZ, 0x1f ;  /* 0x00001fff49027589 */ /* 0x000ea200000e0000 */
[----:B------:R-:W-:Y:S01]  /*07d0*/  NOP ;  /* 0x0000000000007918 */ /* 0x000fe20000000000 */
[----:B--2---:R-:W-:-:S13]  /*07e0*/  ISETP.NE.AND P0, PT, R2, 0x3, PT ;  /* 0x000000030200780c */ /* 0x004fda0003f05270 */
[----:B------:R-:W-:Y:S05]  /*07f0*/  @P0 BRA `(.L_x_11) ;  /* 0x0000000000300947 */ /* 0x000fea0003800000 */
[----:B-1----:R-:W1:Y:S01]  /*0800*/  S2UR UR5, SR_CgaCtaId ;  /* 0x00000000000579c3 */ /* 0x002e620000008800 */
        /* <DEDUP_REMOVED lines=8> */
[----:B-1----:R2:W1:Y:S01]  /*0890*/  SYNCS.EXCH.64 URZ, [UR5+0x70], UR10 ;  /* 0x0000700a05ff75b2 */ /* 0x0024620008000100 */
[----:B------:R2:W1:Y:S02]  /*08a0*/  SYNCS.EXCH.64 URZ, [UR5+0x78], UR10 ;  /* 0x0000780a05ff75b2 */ /* 0x0004640008000100 */
[----:B--2---:R-:W-:Y:S01]  /*08b0*/  NOP ;  /* 0x0000000000007918 */ /* 0x004fe20000000000 */
.L_x_11:
[----:B------:R-:W2:Y:S01]  /*08c0*/  SHFL.IDX PT, R2, R73, RZ, 0x1f ;  /* 0x00001fff49027589 */ /* 0x000ea200000e0000 */
[----:B------:R-:W-:Y:S01]  /*08d0*/  NOP ;  /* 0x0000000000007918 */ /* 0x000fe20000000000 */
[----:B--2---:R-:W-:-:S13]  /*08e0*/  ISETP.NE.AND P0, PT, R2, 0x4, PT ;  /* 0x000000040200780c */ /* 0x004fda0003f05270 */
[----:B------:R-:W-:Y:S05]  /*08f0*/  @P0 BRA `(.L_x_12) ;  /* 0x00000000004c0947 */ /* 0x000fea0003800000 */
[----:B-1----:R-:W1:Y:S01]  /*0900*/  S2UR UR5, SR_CgaCtaId ;  /* 0x00000000000579c3 */ /* 0x002e620000008800 */
[----:B------:R-:W-:Y:S01]  /*0910*/  UMOV UR9, 0x100 ;  /* 0x0000010000097882 */ /* 0x000fe20000000000 */
[----:B------:R-:W-:Y:S01]  /*0920*/  UMOV UR7, 0x400 ;  /* 0x0000040000077882 */ /* 0x000fe20000000000 */
[----:B------:R-:W-:Y:S01]  /*0930*/  USEL UR9, UR9, 0xe0, UP2 ;  /* 0x000000e009097887 */ /* 0x000fe20009000000 */
[----:B------:R-:W-:Y:S01]  /*0940*/  UMOV UR4, 0x1 ;  /* 0x0000000100047882 */ /* 0x000fe20000000000 */
[----:B------:R-:W-:Y:S01]  /*0950*/  ELECT P0, URZ, PT ;  /* 0x0000000000ff782f */ /* 0x000fe20003800000 */
[----:B------:R-:W-:-:S04]  /*0960*/  UIADD3 UR10, UPT, UPT, -UR4, 0x100000, URZ ;  /* 0x00100000040a7890 */ /* 0x000fc8000fffe1ff */
[----:B------:R-:W-:Y:S02]  /*0970*/  USHF.L.U32 UR11, UR10, 0xb, URZ ;  /* 0x0000000b0a0b7899 */ /* 0x000fe400080006ff */
[----:B------:R-:W-:Y:S02]  /*0980*/  USHF.L.U32 UR10, UR10, 0x1, URZ ;  /* 0x000000010a0a7899 */ /* 0x000fe400080006ff */
[----:B------:R-:W-:-:S04]  /*0990*/  UIADD3 UR12, UPT, UPT, -UR9, 0x100000, URZ ;  /* 0x00100000090c7890 */ /* 0x000fc8000fffe1ff */
[----:B------:R-:W-:Y:S02]  /*09a0*/  USHF.L.U32 UR13, UR12, 0xb, URZ ;  /* 0x0000000b0c0d7899 */ /* 0x000fe400080006ff */
[----:B------:R-:W-:Y:S02]  /*09b0*/  USHF.L.U32 UR12, UR12, 0x1, URZ ;  /* 0x000000010c0c7899 */ /* 0x000fe400080006ff */
[----:B-1----:R-:W-:Y:S01]  /*09c0*/  ULEA UR5, UR5, UR7, 0x18 ;  /* 0x0000000705057291 */ /* 0x002fe2000f8ec0ff */
[----:B------:R-:W1:Y:S11]  /*09d0*/  FENCE.VIEW.ASYNC.S ;  /* 0x00000000000073c6 */ /* 0x000e760000000000 */
[----:B-1----:R2:W1:Y:S01]  /*09e0*/  SYNCS.EXCH.64 URZ, [UR5+0x80], UR10 ;  /* 0x0000800a05ff75b2 */ /* 0x0024620008000100 */
[----:B------:R2:W1:Y:S01]  /*09f0*/  SYNCS.EXCH.64 URZ, [UR5+0x90], UR12 ;  /* 0x0000900c05ff75b2 */ /* 0x0004620008000100 */
[----:B------:R2:W1:Y:S01]  /*0a00*/  SYNCS.EXCH.64 URZ, [UR5+0x88], UR10 ;  /* 0x0000880a05ff75b2 */ /* 0x0004620008000100 */
[----:B------:R2:W1:Y:S02]  /*0a10*/  SYNCS.EXCH.64 URZ, [UR5+0x98], UR12 ;  /* 0x0000980c05ff75b2 */ /* 0x0004640008000100 */
[----:B--2---:R-:W-:Y:S01]  /*0a20*/  NOP ;  /* 0x0000000000007918 */ /* 0x004fe20000000000 */
.L_x_12:
        /* <DEDUP_REMOVED lines=22> */
[----:B------:R2:W1:Y:S01]  /*0b90*/  SYNCS.EXCH.64 URZ, [UR7+0xd0], UR4 ;  /* 0x0000d00407ff75b2 */ /* 0x0004620008000100 */
[----:B------:R2:W1:Y:S01]  /*0ba0*/  SYNCS.EXCH.64 URZ, [UR7+0xb8], UR10 ;  /* 0x0000b80a07ff75b2 */ /* 0x0004620008000100 */
[----:B------:R2:W1:Y:S02]  /*0bb0*/  SYNCS.EXCH.64 URZ, [UR7+0xd8], UR4 ;  /* 0x0000d80407ff75b2 */ /* 0x0004640008000100 */
[----:B--2---:R-:W-:Y:S01]  /*0bc0*/  NOP ;  /* 0x0000000000007918 */ /* 0x004fe20000000000 */
.L_x_13:
        /* <DEDUP_REMOVED lines=18> */
.L_x_14:
[----:B-1----:R-:W1:Y:S01]  /*0cf0*/  S2UR UR5, SR_CTAID.X ;  /* 0x00000000000579c3 */ /* 0x002e620000002500 */
[----:B------:R-:W-:-:S05]  /*0d00*/  CS2R.32 R68, SR_CgaSize ;  /* 0x0000000000447805 */ /* 0x000fca0000008a00 */
[----:B------:R-:W-:-:S05]  /*0d10*/  IMAD R68, R68, -0xa0, RZ ;  /* 0xffffff6044447824 */ /* 0x000fca00078e02ff */
[----:B------:R-:W-:-:S14]  /*0d20*/  R2UR UR9, R68 ;  /* 0x00000000440972ca */ /* 0x000fdc00000e0000 */
[----:B------:R-:W2:Y:S01]  /*0d30*/  LDCU UR9, c[0x0][UR9+0x2b0] ;  /* 0x00005600090977ac */ /* 0x000ea20008000800 */
[----:B------:R-:W-:Y:S01]  /*0d40*/  NOP ;  /* 0x0000000000007918 */ /* 0x000fe20000000000 */
[----:B------:R-:W-:-:S05]  /*0d50*/  CS2R.32 R68, SR_CgaSize ;  /* 0x0000000000447805 */ /* 0x000fca0000008a00 */
[----:B------:R-:W-:-:S05]  /*0d60*/  IMAD R68, R68, -0xa0, RZ ;  /* 0xffffff6044447824 */ /* 0x000fca00078e02ff */
[----:B------:R-:W-:-:S14]  /*0d70*/  R2UR UR7, R68 ;  /* 0x00000000440772ca */ /* 0x000fdc00000e0000 */
[----:B------:R-:W3:Y:S01]  /*0d80*/  LDCU UR7, c[0x0][UR7+0x2b4] ;  /* 0x00005680070777ac */ /* 0x000ee20008000800 */
[----:B------:R-:W4:Y:S08]  /*0d90*/  S2UR UR4, SR_CTAID.Y ;  /* 0x00000000000479c3 */ /* 0x000f300000002600 */
[----:B------:R-:W3:Y:S01]  /*0da0*/  LDC R9, c[0x0][0xb24] ;  /* 0x0002c900ff097b82 */ /* 0x000ee20000000800 */
[----:B-1----:R-:W-:-:S02]  /*0db0*/  I2FP.F32.U32 R4, UR5 ;  /* 0x0000000500047c45 */ /* 0x002fc40008201000 */
[----:B------:R-:W-:-:S05]  /*0dc0*/  CS2R.32 R5, SR_CgaSize ;  /* 0x0000000000057805 */ /* 0x000fca0000008a00 */
[----:B------:R-:W-:-:S06]  /*0dd0*/  IMAD R5, R5, -0xa0, RZ ;  /* 0xffffff6005057824 */ /* 0x000fcc00078e02ff */
[----:B------:R-:W1:Y:S01]  /*0de0*/  LDC R5, c[0x0][R5+0x2a0] ;  /* 0x0000a80005057b82 */ /* 0x000e620000000800 */
[----:B------:R-:W-:Y:S01]  /*0df0*/  MOV R21, UR5 ;  /* 0x0000000500157c02 */ /* 0x000fe20008000f00 */
[----:B--2---:R-:W-:Y:S01]  /*0e00*/  FMUL R4, R4, UR9 ;  /* 0x0000000904047c20 */ /* 0x004fe20008400000 */
[----:B----4-:R-:W-:Y:S02]  /*0e10*/  I2FP.F32.U32 R2, UR4 ;  /* 0x0000000400027c45 */ /* 0x010fe40008201000 */
[----:B------:R-:W-:-:S05]  /*0e20*/  CS2R.32 R3, SR_CgaSize ;  /* 0x0000000000037805 */ /* 0x000fca0000008a00 */
[----:B------:R-:W-:-:S06]  /*0e30*/  IMAD R3, R3, -0xa0, RZ ;  /* 0xffffff6003037824 */ /* 0x000fcc00078e02ff */
[----:B------:R-:W2:Y:S01]  /*0e40*/  LDC R3, c[0x0][R3+0x2a4] ;  /* 0x0000a90003037b82 */ /* 0x000ea20000000800 */
[----:B------:R-:W4:Y:S01]  /*0e50*/  F2I.U32.TRUNC.NTZ R68, R4 ;  /* 0x0000000400447305 */ /* 0x000f22000020f000 */
[----:B------:R-:W-:Y:S01]  /*0e60*/  MOV R20, UR4 ;  /* 0x0000000400147c02 */ /* 0x000fe20008000f00 */
[----:B---3--:R-:W-:-:S05]  /*0e70*/  FMUL R2, R2, UR7 ;  /* 0x0000000702027c20 */ /* 0x008fca0008400000 */
[----:B------:R-:W-:Y:S01]  /*0e80*/  BAR.SYNC.DEFER_BLOCKING 0x0 ;  /* 0x0000000000007b1d */ /* 0x000fe20000010000 */
[----:B------:R-:W-:-:S05]  /*0e90*/  ISETP.GE.AND P0, PT, R9, 0x1, PT ;  /* 0x000000010900780c */ /* 0x000fca0003f06270 */
[----:B------:R-:W3:Y:S02]  /*0ea0*/  F2I.U32.TRUNC.NTZ R66, R2 ;  /* 0x0000000200427305 */ /* 0x000ee4000020f000 */
[----:B------:R-:W2:Y:S01]  /*0eb0*/  S2UR UR36, SR_CTAID.Z ;  /* 0x00000000002479c3 */ /* 0x000ea20000002700 */
[----:B----4-:R-:W-:-:S05]  /*0ec0*/  IADD3 R68, PT, PT, -R68, RZ, RZ ;  /* 0x000000ff44447210 */ /* 0x010fca0007ffe1ff */
[----:B-1----:R-:W-:Y:S01]  /*0ed0*/  IMAD R68, R5, R68, UR5 ;  /* 0x0000000505447e24 */ /* 0x002fe2000f8e0244 */
[----:B---3--:R-:W-:-:S05]  /*0ee0*/  IADD3 R66, PT, PT, -R66, RZ, RZ ;  /* 0x000000ff42427210 */ /* 0x008fca0007ffe1ff */
[----:B--2---:R-:W-:Y:S01]  /*0ef0*/  IMAD R66, R3, R66, UR4 ;  /* 0x0000000403427e24 */ /* 0x004fe2000f8e0242 */
[----:B------:R-:W-:Y:S06]  /*0f00*/  @!P0 BRA `(.L_x_15) ;  /* 0x0000000000b88947 */ /* 0x000fec0003800000 */
[----:B------:R-:W1:Y:S01]  /*0f10*/  LDC.64 R4, c[0x0][0xb18] ;  /* 0x0002c600ff047b82 */ /* 0x000e620000000a00 */
[----:B------:R-:W-:-:S07]  /*0f20*/  ISETP.NE.AND P0, PT, R9, 0x1, PT ;  /* 0x000000010900780c */ /* 0x000fce0003f05270 */
[----:B------:R-:W2:Y:S08]  /*0f30*/  LDC R10, c[0x0][0xb0c] ;  /* 0x0002c300ff0a7b82 */ /* 0x000eb00000000800 */
[----:B------:R-:W3:Y:S08]  /*0f40*/  LDC R11, c[0x0][0x370] ;  /* 0x0000dc00ff0b7b82 */ /* 0x000ef00000000800 */
[----:B------:R-:W4:Y:S01]  /*0f50*/  LDC R12, c[0x0][0x374] ;  /* 0x0000dd00ff0c7b82 */ /* 0x000f220000000800 */
[----:B-1----:R-:W-:-:S07]  /*0f60*/  ISETP.NE.AND P1, PT, R4, 0x1, PT ;  /* 0x000000010400780c */ /* 0x002fce0003f25270 */
[----:B------:R-:W3:Y:S01]  /*0f70*/  LDC.64 R6, c[0x0][0xb10] ;  /* 0x0002c400ff067b82 */ /* 0x000ee20000000a00 */
[----:B--2---:R-:W-:-:S07]  /*0f80*/  ISETP.NE.AND P2, PT, R10, 0x1, PT ;  /* 0x000000010a00780c */ /* 0x004fce0003f45270 */
[----:B------:R-:W1:Y:S08]  /*0f90*/  LDC R8, c[0x0][0xb20] ;  /* 0x0002c800ff087b82 */ /* 0x000e700000000800 */
[----:B------:R-:W2:Y:S01]  /*0fa0*/  LDC.64 R2, c[0x0][0xb28] ;  /* 0x0002ca00ff027b82 */ /* 0x000ea20000000a00 */
[----:B----4-:R-:W-:-:S04]  /*0fb0*/  IMAD.HI.U32 R13, R12, R5, RZ ;  /* 0x000000050c0d7227 */ /* 0x010fc800078e00ff */
[----:B------:R-:W-:-:S04]  /*0fc0*/  IMAD.HI.U32 R5, R20, R5, RZ ;  /* 0x0000000514057227 */ /* 0x000fc800078e00ff */
[----:B---3--:R-:W-:-:S04]  /*0fd0*/  IMAD.HI.U32 R14, R11, R6, RZ ;  /* 0x000000060b0e7227 */ /* 0x008fc800078e00ff */
[C---:B------:R-:W-:Y:S01]  /*0fe0*/  IMAD.HI.U32 R16, R21.reuse, R6, RZ ;  /* 0x0000000615107227 */ /* 0x040fe200078e00ff */
[-C--:B------:R-:W-:Y:S02]  /*0ff0*/  @P2 SHF.R.U32.HI R11, RZ, R7.reuse, R14 ;  /* 0x00000007ff0b2219 */ /* 0x080fe4000001160e */
[-C--:B-1----:R-:W-:Y:S02]  /*1000*/  @P1 SHF.R.U32.HI R12, RZ, R8.reuse, R13 ;  /* 0x00000008ff0c1219 */ /* 0x082fe4000001160d */
[----:B------:R-:W-:Y:S02]  /*1010*/  SHF.R.U32.HI R5, RZ, R8, R5 ;  /* 0x00000008ff057219 */ /* 0x000fe40000011605 */
[----:B------:R-:W-:Y:S02]  /*1020*/  SHF.R.U32.HI R16, RZ, R7, R16 ;  /* 0x00000007ff107219 */ /* 0x000fe40000011610 */
[----:B------:R-:W-:Y:S01]  /*1030*/  SEL R5, R20, R5, !P1 ;  /* 0x0000000514057207 */ /* 0x000fe20004800000 */
[----:B--2---:R-:W-:Y:S01]  /*1040*/  IMAD.HI.U32 R14, R12, R2, RZ ;  /* 0x000000020c0e7227 */ /* 0x004fe200078e00ff */
[----:B------:R-:W-:-:S02]  /*1050*/  SEL R7, R21, R16, !P2 ;  /* 0x0000001015077207 */ /* 0x000fc40005000000 */
[----:B------:R-:W-:Y:S01]  /*1060*/  IADD3 R13, PT, PT, -R5, RZ, RZ ;  /* 0x000000ff050d7210 */ /* 0x000fe20007ffe1ff */
[----:B------:R-:W-:Y:S01]  /*1070*/  IMAD.HI.U32 R6, R11, R2, RZ ;  /* 0x000000020b067227 */ /* 0x000fe200078e00ff */
[----:B------:R-:W-:-:S03]  /*1080*/  @P0 SHF.R.U32.HI R12, RZ, R3, R14 ;  /* 0x00000003ff0c0219 */ /* 0x000fc6000001160e */
[----:B------:R-:W-:Y:S01]  /*1090*/  IMAD R13, R4, R13, R20 ;  /* 0x0000000d040d7224 */ /* 0x000fe200078e0214 */
[----:B------:R-:W-:Y:S01]  /*10a0*/  @P0 SHF.R.U32.HI R11, RZ, R3, R6 ;  /* 0x00000003ff0b0219 */ /* 0x000fe20000011606 */
[----:B------:R-:W-:-:S04]  /*10b0*/  IMAD R12, R12, R9, RZ ;  /* 0x000000090c0c7224 */ /* 0x000fc800078e02ff */
[----:B------:R-:W-:Y:S01]  /*10c0*/  IMAD R6, R11, R9, RZ ;  /* 0x000000090b067224 */ /* 0x000fe200078e02ff */
[----:B------:R-:W-:-:S04]  /*10d0*/  ISETP.GE.AND P1, PT, R5, R12, PT ;  /* 0x0000000c0500720c */ /* 0x000fc80003f26270 */
[----:B------:R-:W-:Y:S01]  /*10e0*/  ISETP.GE.OR P1, PT, R7, R6, P1 ;  /* 0x000000060700720c */ /* 0x000fe20000f26670 */
[----:B------:R-:W-:-:S05]  /*10f0*/  IMAD.HI.U32 R6, R5, R2, RZ ;  /* 0x0000000205067227 */ /* 0x000fca00078e00ff */
[----:B------:R-:W-:-:S04]  /*1100*/  SHF.R.U32.HI R6, RZ, R3, R6 ;  /* 0x00000003ff067219 */ /* 0x000fc80000011606 */
[----:B------:R-:W-:-:S03]  /*1110*/  SEL R6, R5, R6, !P0 ;  /* 0x0000000605067207 */ /* 0x000fc60004000000 */
[----:B------:R-:W-:Y:S01]  /*1120*/  @!P1 IMAD.HI.U32 R8, R7, R2, RZ ;  /* 0x0000000207089227 */ /* 0x000fe200078e00ff */
[----:B------:R-:W-:-:S04]  /*1130*/  IADD3 R2, PT, PT, -R6, RZ, RZ ;  /* 0x000000ff06027210 */ /* 0x000fc80007ffe1ff */
[----:B------:R-:W-:Y:S01]  /*1140*/  @!P1 SHF.R.U32.HI R8, RZ, R3, R8 ;  /* 0x00000003ff089219 */ /* 0x000fe20000011608 */
[----:B------:R-:W-:-:S03]  /*1150*/  IMAD R2, R9, R2, R5 ;  /* 0x0000000209027224 */ /* 0x000fc600078e0205 */
[----:B------:R-:W-:-:S05]  /*1160*/  @!P1 SEL R3, R7, R8, !P0 ;  /* 0x0000000807039207 */ /* 0x000fca0004000000 */
[--C-:B------:R-:W-:Y:S02]  /*1170*/  @!P1 IMAD.IADD R6, R6, 0x1, -R3.reuse ;  /* 0x0000000106069824 */ /* 0x100fe400078e0a03 */
[----:B------:R-:W-:Y:S01]  /*1180*/  @!P1 IMAD R3, R2, R11, R3 ;  /* 0x0000000b02039224 */ /* 0x000fe200078e0203 */
[----:B------:R-:W-:Y:S01]  /*1190*/  IADD3 R2, PT, PT, -R7, RZ, RZ ;  /* 0x000000ff07027210 */ /* 0x000fe20007ffe1ff */
[----:B------:R-:W-:Y:S02]  /*11a0*/  @!P1 IMAD R5, R6, R9, R7 ;  /* 0x0000000906059224 */ /* 0x000fe400078e0207 */
[----:B------:R-:W-:Y:S02]  /*11b0*/  @!P1 IMAD.MOV.U32 R7, RZ, RZ, R3 ;  /* 0x000000ffff079224 */ /* 0x000fe400078e0003 */
[----:B------:R-:W-:Y:S02]  /*11c0*/  IMAD R2, R10, R2, R21 ;  /* 0x000000020a027224 */ /* 0x000fe400078e0215 */
[----:B------:R-:W-:-:S02]  /*11d0*/  IMAD R20, R5, R4, R13 ;  /* 0x0000000405147224 */ /* 0x000fc400078e020d */
[----:B------:R-:W-:Y:S02]  /*11e0*/  IMAD R21, R7, R10, R2 ;  /* 0x0000000a07157224 */ /* 0x000fe400078e0202 */
.L_x_15:
[----:B------:R-:W1:Y:S01]  /*11f0*/  LDCU UR4, c[0x0][0xb30] ;  /* 0x00016600ff0477ac */ /* 0x000e620008000800 */
[----:B------:R-:W2:Y:S08]  /*1200*/  S2UR UR37, SR_CgaCtaId ;  /* 0x00000000002579c3 */ /* 0x000eb00000008800 */
[----:B------:R-:W3:Y:S01]  /*1210*/  LDC R26, c[0x0][0xb24] ;  /* 0x0002c900ff1a7b82 */ /* 0x000ee20000000800 */
[----:B-1----:R-:W-:-:S09]  /*1220*/  UISETP.NE.AND UP1, UPT, UR4, 0x1, UPT ;  /* 0x000000010400788c */ /* 0x002fd2000bf25270 */
[----:B--2---:R-:W-:Y:S05]  /*1230*/  BRA.U UP1, `(.L_x_16) ;  /* 0x0000000101407547 */ /* 0x004fea000b800000 */
[----:B------:R-:W1:Y:S08]  /*1240*/  LDC.64 R4, c[0x0][0xb10] ;  /* 0x0002c400ff047b82 */ /* 0x000e700000000a00 */
[----:B------:R-:W2:Y:S08]  /*1250*/  LDC.64 R2, c[0x0][0xb18] ;  /* 0x0002c600ff027b82 */ /* 0x000eb00000000a00 */
[----:B------:R-:W4:Y:S08]  /*1260*/  LDC R6, c[0x0][0xb20] ;  /* 0x0002c800ff067b82 */ /* 0x000f300000000800 */
[----:B------:R-:W3:Y:S01]  /*1270*/  LDC R8, c[0x0][0xb0c] ;  /* 0x0002c300ff087b82 */ /* 0x000ee20000000800 */
[----:B-1----:R-:W-:-:S05]  /*1280*/  IMAD.HI.U32 R4, R21, R4, RZ ;  /* 0x0000000415047227 */ /* 0x002fca00078e00ff */
[----:B------:R-:W-:Y:S01]  /*1290*/  SHF.R.U32.HI R4, RZ, R5, R4 ;  /* 0x00000005ff047219 */ /* 0x000fe20000011604 */
[----:B--2---:R-:W-:Y:S01]  /*12a0*/  IMAD.HI.U32 R3, R20, R3, RZ ;  /* 0x0000000314037227 */ /* 0x004fe200078e00ff */
[----:B------:R-:W-:-:S04]  /*12b0*/  ISETP.NE.AND P0, PT, R2, 0x1, PT ;  /* 0x000000010200780c */ /* 0x000fc80003f05270 */
[----:B----4-:R-:W-:-:S04]  /*12c0*/  SHF.R.U32.HI R3, RZ, R6, R3 ;  /* 0x00000006ff037219 */ /* 0x010fc80000011603 */
[----:B------:R-:W-:Y:S02]  /*12d0*/  SEL R3, R20, R3, !P0 ;  /* 0x0000000314037207 */ /* 0x000fe40004000000 */
[----:B---3--:R-:W-:-:S04]  /*12e0*/  ISETP.NE.AND P1, PT, R8, 0x1, PT ;  /* 0x000000010800780c */ /* 0x008fc80003f25270 */
[----:B------:R-:W-:-:S05]  /*12f0*/  SEL R4, R21, R4, !P1 ;  /* 0x0000000415047207 */ /* 0x000fca0004800000 */
[----:B------:R-:W-:Y:S02]  /*1300*/  IMAD.IADD R5, R3, 0x1, -R4 ;  /* 0x0000000103057824 */ /* 0x000fe400078e0a04 */
[----:B------:R-:W-:Y:S02]  /*1310*/  IMAD.IADD R3, R4, 0x1, -R3 ;  /* 0x0000000104037824 */ /* 0x000fe400078e0a03 */
[----:B------:R-:W-:Y:S02]  /*1320*/  IMAD R21, R5, R8, R21 ;  /* 0x0000000805157224 */ /* 0x000fe400078e0215 */
[----:B------:R-:W-:-:S07]  /*1330*/  IMAD R20, R3, R2, R20 ;  /* 0x0000000203147224 */ /* 0x000fce00078e0214 */
.L_x_16:
[----:B------:R-:W-:Y:S01]  /*1340*/  BAR.SYNC.DEFER_BLOCKING 0x0 ;  /* 0x0000000000007b1d */ /* 0x000fe20000010000 */
[----:B------:R-:W-:Y:S01]  /*1350*/  UISETP.NE.AND UP1, UPT, UR8, 0x2, UPT ;  /* 0x000000020800788c */ /* 0x000fe2000bf25270 */
[----:B------:R-:W-:Y:S02]  /*1360*/  ISETP.NE.OR P5, PT, R0, 0x2, !P5 ;  /* 0x000000020000780c */ /* 0x000fe40006fa5670 */
[----:B------:R-:W-:-:S06]  /*1370*/  LOP3.LUT R2, R79, 0x1f, RZ, 0xc0, !PT ;  /* 0x0000001f4f027812 */ /* 0x000fcc00078ec0ff */
[----:B------:R-:W-:Y:S05]  /*1380*/  BRA.U UP1, `(.L_x_17) ;  /* 0x0000001101b07547 */ /* 0x000fea000b800000 */
[----:B------:R-:W1:Y:S01]  /*1390*/  LDCU UR13, c[0x0][0x38c] ;  /* 0x00007180ff0d77ac */ /* 0x000e620008000800 */
[----:B------:R-:W2:Y:S01]  /*13a0*/  LDC R9, c[0x0][0x370] ;  /* 0x0000dc00ff097b82 */ /* 0x000ea20000000800 */
[----:B------:R-:W-:Y:S01]  /*13b0*/  PLOP3.LUT P1, PT, PT, PT, UP2, 0x80, 0x8 ;  /* 0x000000000008781c */ /* 0x000fe20003f2f028 */
[----:B------:R-:W-:Y:S01]  /*13c0*/  HFMA2 R12, -RZ, RZ, 0, 0 ;  /* 0x00000000ff0c7431 */ /* 0x000fe200000001ff */
[----:B------:R-:W-:Y:S01]  /*13d0*/  ISETP.EQ.OR P4, PT, R2, RZ, P5 ;  /* 0x000000ff0200720c */ /* 0x000fe20002f82670 */
[----:B------:R-:W-:Y:S01]  /*13e0*/  IMAD.MOV.U32 R15, RZ, RZ, 0x1 ;  /* 0x00000001ff0f7424 */ /* 0x000fe200078e00ff */
[----:B------:R-:W-:Y:S01]  /*13f0*/  PLOP3.LUT P1, PT, P1, PT, PT, 0x8, 0x80 ;  /* 0x000000000080781c */ /* 0x000fe20000f2e170 */
[----:B------:R-:W-:Y:S01]  /*1400*/  IMAD.MOV.U32 R14, RZ, RZ, RZ ;  /* 0x000000ffff0e7224 */ /* 0x000fe200078e00ff */
[----:B------:R-:W-:Y:S01]  /*1410*/  MOV R8, 0x1 ;  /* 0x0000000100087802 */ /* 0x000fe20000000f00 */
[----:B------:R-:W4:Y:S01]  /*1420*/  LDC R0, c[0x0][0x374] ;  /* 0x0000dd00ff007b82 */ /* 0x000f220000000800 */
[----:B------:R-:W-:Y:S01]  /*1430*/  IMAD.MOV.U32 R10, RZ, RZ, RZ ;  /* 0x000000ffff0a7224 */ /* 0x000fe200078e00ff */
[----:B------:R-:W2:Y:S01]  /*1440*/  LDCU.64 UR22, c[0x0][0x348] ;  /* 0x00006900ff1677ac */ /* 0x000ea20008000a00 */
[----:B------:R-:W-:Y:S01]  /*1450*/  UMOV UR6, URZ ;  /* 0x000000ff00067c82 */ /* 0x000fe20008000000 */
[----:B-1----:R-:W-:-:S04]  /*1460*/  UIADD3 UR5, UPT, UPT, UR13, 0x3f, URZ ;  /* 0x0000003f0d057890 */ /* 0x002fc8000fffe0ff */
[----:B------:R-:W-:-:S04]  /*1470*/  USHF.R.S32.HI UR4, URZ, 0x1f, UR5 ;  /* 0x0000001fff047899 */ /* 0x000fc80008011405 */
[----:B------:R-:W-:-:S04]  /*1480*/  ULEA.HI UR4, UR4, UR5, URZ, 0x6 ;  /* 0x0000000504047291 */ /* 0x000fc8000f8f30ff */
[----:B------:R-:W-:Y:S02]  /*1490*/  USHF.R.S32.HI UR15, URZ, 0x6, UR4 ;  /* 0x00000006ff0f7899 */ /* 0x000fe40008011404 */
[----:B------:R-:W-:Y:S02]  /*14a0*/  UIADD3 UR4, UPT, UPT, UR13, -0x1, URZ ;  /* 0xffffffff0d047890 */ /* 0x000fe4000fffe0ff */
[----:B------:R-:W-:Y:S02]  /*14b0*/  UISETP.LT.U32.AND UP0, UPT, UR15, 0x4, UPT ;  /* 0x000000040f00788c */ /* 0x000fe4000bf01070 */
[----:B------:R-:W-:Y:S02]  /*14c0*/  UISETP.GE.U32.AND UP1, UPT, UR4, -0x7f, UPT ;  /* 0xffffff810400788c */ /* 0x000fe4000bf26070 */
[----:B------:R-:W-:Y:S02]  /*14d0*/  USEL UR14, UR15, 0x4, UP0 ;  /* 0x000000040f0e7887 */ /* 0x000fe40008000000 */
[----:B------:R-:W-:-:S02]  /*14e0*/  UIADD3 UR13, UPT, UPT, UR13, 0x7e, URZ ;  /* 0x0000007e0d0d7890 */ /* 0x000fc4000fffe0ff */
[----:B------:R-:W-:Y:S02]  /*14f0*/  UIADD3 UR5, UPT, UPT, UR14, -0x1, URZ ;  /* 0xffffffff0e057890 */ /* 0x000fe4000fffe0ff */
[----:B------:R-:W-:-:S03]  /*1500*/  UIADD3 UR7, UPT, UPT, UR15, -UR14, URZ ;  /* 0x8000000e0f077290 */ /* 0x000fc6000fffe0ff */
[----:B------:R-:W-:-:S04]  /*1510*/  @UP1 UIADD3 UR5, UPT, UPT, UR14, URZ, URZ ;  /* 0x000000ff0e051290 */ /* 0x000fc8000fffe0ff */
[----:B--2---:R-:W-:-:S12]  /*1520*/  UIADD3 UR5, UPT, UPT, UR5, 0x1, URZ ;  /* 0x0000000105057890 */ /* 0x004fd8000fffe0ff */
.L_x_35:
[----:B------:R-:W-:Y:S01]  /*1530*/  UISETP.NE.AND UP0, UPT, UR37, URZ, UPT ;  /* 0x000000ff2500728c */ /* 0x000fe2000bf05270 */
[----:B------:R-:W1:Y:S08]  /*1540*/  S2UR UR37, SR_CgaCtaId ;  /* 0x00000000002579c3 */ /* 0x000e700000008800 */
[----:B------:R-:W-:Y:S05]  /*1550*/  BRA.U UP0, `(.L_x_18) ;  /* 0x0000000100347547 */ /* 0x000fea000b800000 */
[----:B------:R-:W2:Y:S01]  /*1560*/  S2R R2, SR_CgaCtaId ;  /* 0x0000000000027919 */ /* 0x000ea20000008800 */
[----:B------:R-:W-:-:S04]  /*1570*/  MOV R3, 0x400 ;  /* 0x0000040000037802 */ /* 0x000fc80000000f00 */
[----:B--2---:R-:W-:Y:S02]  /*1580*/  LEA R3, R2, R3, 0x18 ;  /* 0x0000000302037211 */ /* 0x004fe400078ec0ff */
[----:B------:R-:W-:-:S03]  /*1590*/  SHF.L.U32 R2, R8, 0x1f, RZ ;  /* 0x0000001f08027819 */ /* 0x000fc600000006ff */
[----:B------:R-:W-:-:S04]  /*15a0*/  IMAD R3, R10, 0x8, R3 ;  /* 0x000000080a037824 */ /* 0x000fc800078e0203 */
[----:B------:R-:W2:Y:S02]  /*15b0*/  SYNCS.PHASECHK.TRANS64.TRYWAIT P0, [R3+URZ+0xf0], R2 ;  /* 0x0000f002030075a7 */ /* 0x000ea400080011ff */
[----:B--2---:R-:W-:Y:S05]  /*15c0*/  @!P0 BRA `(.L_x_19) ;  /* 0x0000005c00648947 */ /* 0x004fea0003800000 */
.L_x_115:
[----:B------:R-:W-:Y:S01]  /*15d0*/  VIADD R10, R10, 0x1 ;  /* 0x000000010a0a7836 */ /* 0x000fe20000000000 */
[----:B------:R2:W-:Y:S04]  /*15e0*/  SYNCS.ARRIVE.TRANS64.A1T0 RZ, [R3+URZ+0xe0], RZ ;  /* 0x0000e0ff03ff79a7 */ /* 0x0005e800081000ff */
[----:B------:R-:W-:-:S04]  /*15f0*/  ISETP.NE.AND P0, PT, R10, 0x2, PT ;  /* 0x000000020a00780c */ /* 0x000fc80003f05270 */
[----:B------:R-:W-:Y:S02]  /*1600*/  SEL R10, R10, RZ, P0 ;  /* 0x000000ff0a0a7207 */ /* 0x000fe40000000000 */
[----:B--2---:R-:W-:-:S04]  /*1610*/  SEL R3, RZ, 0x1, P0 ;  /* 0x00000001ff037807 */ /* 0x004fc80000000000 */
[----:B------:R-:W-:-:S07]  /*1620*/  LOP3.LUT R8, R8, R3, RZ, 0x3c, !PT ;  /* 0x0000000308087212 */ /* 0x000fce00078e3cff */
.L_x_18:
[----:B------:R-:W-:Y:S01]  /*1630*/  UMOV UR4, 0x400 ;  /* 0x0000040000047882 */ /* 0x000fe20000000000 */
[----:B------:R-:W-:Y:S01]  /*1640*/  SHF.L.U32 R2, R15, 0x1f, RZ ;  /* 0x0000001f0f027819 */ /* 0x000fe200000006ff */
[----:B-1----:R-:W-:Y:S01]  /*1650*/  ULEA UR4, UR37, UR4, 0x18 ;  /* 0x0000000425047291 */ /* 0x002fe2000f8ec0ff */
[----:B------:R-:W-:Y:S01]  /*1660*/  R2UR UR35, R21 ;  /* 0x00000000152372ca */ /* 0x000fe200000e0000 */
[----:B------:R-:W-:Y:S01]  /*1670*/  UISETP.GE.U32.AND UP0, UPT, UR13, 0x7f, UPT ;  /* 0x0000007f0d00788c */ /* 0x000fe2000bf06070 */
[----:B------:R-:W-:Y:S01]  /*1680*/  R2UR UR19, R20 ;  /* 0x00000000141372ca */ /* 0x000fe200000e0000 */
[----:B------:R-:W-:Y:S01]  /*1690*/  ULEA UR8, UR6, UR4, 0x3 ;  /* 0x0000000406087291 */ /* 0x000fe2000f8e18ff */
[----:B------:R-:W-:-:S08]  /*16a0*/  UMOV UR29, URZ ;  /* 0x000000ff001d7c82 */ /* 0x000fd00008000000 */
[----:B------:R1:W2:Y:S01]  /*16b0*/  SYNCS.PHASECHK.TRANS64.TRYWAIT P0, [UR8+0x20], R2 ;  /* 0x00002002ff0075a7 */ /* 0x0002a20008001108 */
[----:B------:R-:W-:Y:S02]  /*16c0*/  USHF.L.U32 UR35, UR35, 0x6, URZ ;  /* 0x0000000623237899 */ /* 0x000fe400080006ff */
[----:B------:R-:W-:Y:S01]  /*16d0*/  USHF.L.U32 UR19, UR19, 0x6, URZ ;  /* 0x0000000613137899 */ /* 0x000fe200080006ff */
[----:B------:R-:W-:Y:S11]  /*16e0*/  BRA.U !UP0, `(.L_x_20) ;  /* 0x0000000108d47547 */ /* 0x000ff6000b800000 */
[----:B------:R-:W-:Y:S01]  /*16f0*/  UMOV UR21, URZ ;  /* 0x000000ff00157c82 */ /* 0x000fe20008000000 */
[----:B------:R-:W-:-:S05]  /*1700*/  UMOV UR42, UR6 ;  /* 0x00000006002a7c82 */ /* 0x000fca0008000000 */
.L_x_25:
[----:B-1----:R-:W-:Y:S01]  /*1710*/  ULEA UR33, UR42, UR4, 0x3 ;  /* 0x000000042a217291 */ /* 0x002fe2000f8e18ff */
[----:B--2---:R-:W-:Y:S01]  /*1720*/  @!P5 MOV R3, 0x8000 ;  /* 0x000080000003d802 */ /* 0x004fe20000000f00 */
[----:B--2---:R-:W-:Y:S10]  /*1730*/  @P0 BRA `(.L_x_21) ;  /* 0x00000000000c0947 */ /* 0x004ff40003800000 */
[----:B------:R-:W-:-:S04]  /*1740*/  SHF.L.U32 R5, R15, 0x1f, RZ ;  /* 0x0000001f0f057819 */ /* 0x000fc800000006ff */
[----:B------:R-:W2:Y:S02]  /*1750*/  SYNCS.PHASECHK.TRANS64.TRYWAIT P0, [UR33+0x20], R5 ;  /* 0x00002005ff0075a7 */ /* 0x000ea40008001121 */
[----:B--2---:R-:W-:Y:S05]  /*1760*/  @!P0 BRA `(.L_x_22) ;  /* 0x0000005c00108947 */ /* 0x004fea0003800000 */
.L_x_21:
[----:B------:R2:W-:Y:S01]  /*1770*/  @!P5 SYNCS.ARRIVE.TRANS64 RZ, [UR33], R3 ;  /* 0x00000003ffffd9a7 */ /* 0x0005e20008000021 */
[----:B------:R-:W-:Y:S04]  /*1780*/  BSSY.RECONVERGENT B0, `(.L_x_23) ;  /* 0x0000003000007945 */ /* 0x000fe80003800200 */
[----:B------:R-:W-:Y:S05]  /*1790*/  @P4 BRA `(.L_x_24) ;  /* 0x0000000000044947 */ /* 0x000fea0003800000 */
[----:B------:R-:W-:Y:S05]  /*17a0*/  BPT.TRAP 0x1 ;  /* 0x000000040000795c */ /* 0x000fea0000300000 */
.L_x_24:
[----:B------:R-:W-:Y:S05]  /*17b0*/  BSYNC.RECONVERGENT B0 ;  /* 0x0000000000007941 */ /* 0x000fea0003800200 */
.L_x_23:
[----:B------:R-:W-:Y:S02]  /*17c0*/  UIADD3 UR6, UPT, UPT, UR42, 0x1, URZ ;  /* 0x000000012a067890 */ /* 0x000fe4000fffe0ff */
[----:B------:R-:W-:Y:S02]  /*17d0*/  UIADD3 UR40, UP1, UPT, UR22, 0x80, URZ ;  /* 0x0000008016287890 */ /* 0x000fe4000ff3e0ff */
[----:B------:R-:W-:Y:S02]  /*17e0*/  UISETP.NE.AND UP0, UPT, UR6, 0x4, UPT ;  /* 0x000000040600788c */ /* 0x000fe4000bf05270 */
[----:B------:R-:W-:Y:S02]  /*17f0*/  USHF.L.U32 UR34, UR21, 0x6, URZ ;  /* 0x0000000615227899 */ /* 0x000fe400080006ff */
[----:B------:R-:W-:Y:S02]  /*1800*/  USEL UR9, URZ, 0x1, UP0 ;  /* 0x00000001ff097887 */ /* 0x000fe40008000000 */
[----:B------:R-:W-:-:S02]  /*1810*/  USEL UR6, UR6, URZ, UP0 ;  /* 0x000000ff06067287 */ /* 0x000fc40008000000 */
[----:B------:R-:W-:Y:S02]  /*1820*/  UIADD3 UR38, UP0, UPT, UR22, 0x180, URZ ;  /* 0x0000018016267890 */ /* 0x000fe4000ff1e0ff */
[----:B------:R-:W-:Y:S01]  /*1830*/  ULEA UR8, UR6, UR4, 0x3 ;  /* 0x0000000406087291 */ /* 0x000fe2000f8e18ff */
[----:B------:R-:W-:Y:S01]  /*1840*/  LOP3.LUT R15, R15, UR9, RZ, 0x3c, !PT ;  /* 0x000000090f0f7c12 */ /* 0x000fe2000f8e3cff */
[----:B------:R-:W-:Y:S02]  /*1850*/  UIADD3.X UR41, UPT, UPT, URZ, UR23, URZ, UP1, !UPT ;  /* 0x00000017ff297290 */ /* 0x000fe40008ffe4ff */
[----:B------:R-:W-:Y:S01]  /*1860*/  UIADD3 UR26, UPT, UPT, UR34, 0x20, URZ ;  /* 0x00000020221a7890 */ /* 0x000fe2000fffe0ff */
[----:B-1----:R-:W-:Y:S01]  /*1870*/  SHF.L.U32 R2, R15, 0x1f, RZ ;  /* 0x0000001f0f027819 */ /* 0x002fe200000006ff */
[----:B------:R-:W-:Y:S01]  /*1880*/  UIADD3.X UR39, UPT, UPT, URZ, UR23, URZ, UP0, !UPT ;  /* 0x00000017ff277290 */ /* 0x000fe200087fe4ff */
[----:B------:R-:W-:Y:S02]  /*1890*/  UMOV UR30, 0x0 ;  /* 0x00000000001e7882 */ /* 0x000fe40000000000 */
[----:B------:R1:W1:Y:S01]  /*18a0*/  SYNCS.PHASECHK.TRANS64.TRYWAIT P0, [UR8+0x20], R2 ;  /* 0x00002002ff0075a7 */ /* 0x0002620008001108 */
[----:B------:R-:W-:Y:S01]  /*18b0*/  ULEA UR8, UR42, UR4, 0xe ;  /* 0x000000042a087291 */ /* 0x000fe2000f8e70ff */
[----:B------:R-:W-:Y:S01]  /*18c0*/  UMOV UR31, 0x10000000 ;  /* 0x10000000001f7882 */ /* 0x000fe20000000000 */
[----:B------:R-:W-:-:S02]  /*18d0*/  UMOV UR25, UR33 ;  /* 0x0000002100197c82 */ /* 0x000fc40008000000 */
[----:B------:R-:W-:Y:S02]  /*18e0*/  UIADD3 UR32, UPT, UPT, UR8, 0x6800, URZ ;  /* 0x0000680008207890 */ /* 0x000fe4000fffe0ff */
[----:B------:R-:W-:Y:S02]  /*18f0*/  UIADD3 UR24, UPT, UPT, UR8, 0x8800, URZ ;  /* 0x0000880008187890 */ /* 0x000fe4000fffe0ff */
[----:B------:R-:W-:Y:S02]  /*1900*/  UIADD3 UR16, UPT, UPT, UR8, 0x16800, URZ ;  /* 0x0001680008107890 */ /* 0x000fe4000fffe0ff */
[----:B------:R-:W-:Y:S01]  /*1910*/  UIADD3 UR8, UPT, UPT, UR8, 0x18800, URZ ;  /* 0x0001880008087890 */ /* 0x000fe2000fffe0ff */
[----:B------:R-:W-:Y:S01]  /*1920*/  UMOV UR27, UR35 ;  /* 0x00000023001b7c82 */ /* 0x000fe20008000000 */
[----:B------:R-:W-:Y:S01]  /*1930*/  UMOV UR28, UR36 ;  /* 0x00000024001c7c82 */ /* 0x000fe20008000000 */
[----:B------:R-:W-:Y:S01]  /*1940*/  UMOV UR17, UR33 ;  /* 0x0000002100117c82 */ /* 0x000fe20008000000 */
[----:B------:R-:W-:Y:S01]  /*1950*/  UMOV UR20, UR36 ;  /* 0x0000002400147c82 */ /* 0x000fe20008000000 */
[----:B------:R-:W-:Y:S01]  /*1960*/  UMOV UR18, UR34 ;  /* 0x0000002200127c82 */ /* 0x000fe20008000000 */
[----:B------:R1:W-:Y:S01]  /*1970*/  UTMALDG.3D [UR32], [UR40], desc[UR30] ;  /* 0x00001e20280075b4 */ /* 0x0003e20008011000 */
[----:B------:R-:W-:Y:S01]  /*1980*/  UMOV UR11, UR19 ;  /* 0x00000013000b7c82 */ /* 0x000fe20008000000 */
[----:B------:R-:W-:Y:S01]  /*1990*/  UMOV UR12, UR36 ;  /* 0x00000024000c7c82 */ /* 0x000fe20008000000 */
[----:B------:R-:W-:Y:S01]  /*19a0*/  UMOV UR9, UR33 ;  /* 0x0000002100097c82 */ /* 0x000fe20008000000 */
[----:B------:R-:W-:Y:S01]  /*19b0*/  UMOV UR10, UR26 ;  /* 0x0000001a000a7c82 */ /* 0x000fe20008000000 */
[----:B------:R-:W-:Y:S01]  /*19c0*/  UIADD3 UR21, UPT, UPT, UR21, 0x1, URZ ;  /* 0x0000000115157890 */ /* 0x000fe2000fffe0ff */
[----:B------:R-:W-:Y:S01]  /*19d0*/  UMOV UR29, UR5 ;  /* 0x00000005001d7c82 */ /* 0x000fe20008000000 */
[----:B------:R1:W-:Y:S02]  /*19e0*/  UTMALDG.3D [UR24], [UR40], desc[UR30] ;  /* 0x00001e18280075b4 */ /* 0x0003e40008011000 */
[----:B------:R-:W-:Y:S01]  /*19f0*/  UISETP.NE.AND UP0, UPT, UR21, UR5, UPT ;  /* 0x000000051500728c */ /* 0x000fe2000bf05270 */
[----:B------:R-:W-:Y:S01]  /*1a00*/  UMOV UR42, UR6 ;  /* 0x00000006002a7c82 */ /* 0x000fe20008000000 */
[----:B------:R1:W-:Y:S01]  /*1a10*/  UTMALDG.3D [UR16], [UR38], desc[UR30] ;  /* 0x00001e10260075b4 */ /* 0x0003e20008011000 */
[----:B------:R1:W-:Y:S06]  /*1a20*/  UTMALDG.3D [UR8], [UR38], desc[UR30] ;  /* 0x00001e08260075b4 */ /* 0x0003ec0008011000 */
[----:B------:R-:W-:Y:S05]  /*1a30*/  BRA.U UP0, `(.L_x_25) ;  /* 0xfffffffd00347547 */ /* 0x000fea000b83ffff */
.L_x_20:
[----:B-1----:R-:W-:Y:S01]  /*1a40*/  ULEA UR8, UR6, UR4, 0x3 ;  /* 0x0000000406087291 */ /* 0x002fe2000f8e18ff */
[----:B------:R-:W-:Y:S01]  /*1a50*/  SHF.L.U32 R2, R15, 0x1f, RZ ;  /* 0x0000001f0f027819 */ /* 0x000fe200000006ff */
[----:B------:R-:W-:Y:S01]  /*1a60*/  @!P1 SYNCS.ARRIVE.TRANS64.A1T0 RZ, [UR4+0x78], RZ ;  /* 0x000078ffffff99a7 */ /* 0x000fe20008100004 */
[----:B------:R-:W-:-:S06]  /*1a70*/  UISETP.GT.AND UP0, UPT, UR15, UR14, UPT ;  /* 0x0000000e0f00728c */ /* 0x000fcc000bf04270 */
[----:B--2---:R1:W2:Y:S03]  /*1a80*/  SYNCS.PHASECHK.TRANS64.TRYWAIT P0, [UR8+0x20], R2 ;  /* 0x00002002ff0075a7 */ /* 0x0042a60008001108 */
[----:B------:R-:W-:Y:S05]  /*1a90*/  BRA.U !UP0, `(.L_x_26) ;  /* 0x0000000108d07547 */ /* 0x000fea000b800000 */
[----:B------:R-:W-:Y:S01]  /*1aa0*/  UIADD3 UR21, UPT, UPT, UR7, UR29, URZ ;  /* 0x0000001d07157290 */ /* 0x000fe2000fffe0ff */
[----:B------:R-:W-:-:S11]  /*1ab0*/  UMOV UR42, UR6 ;  /* 0x00000006002a7c82 */ /* 0x000fd60008000000 */
.L_x_31:
[----:B-1----:R-:W-:Y:S01]  /*1ac0*/  ULEA UR33, UR42, UR4, 0x3 ;  /* 0x000000042a217291 */ /* 0x002fe2000f8e18ff */
[----:B--2---:R-:W-:Y:S01]  /*1ad0*/  @!P5 MOV R3, 0x8000 ;  /* 0x000080000003d802 */ /* 0x004fe20000000f00 */
[----:B--2---:R-:W-:Y:S10]  /*1ae0*/  @P0 BRA `(.L_x_27) ;  /* 0x00000000000c0947 */ /* 0x004ff40003800000 */
[----:B------:R-:W-:-:S04]  /*1af0*/  SHF.L.U32 R5, R15, 0x1f, RZ ;  /* 0x0000001f0f057819 */ /* 0x000fc800000006ff */
[----:B------:R-:W2:Y:S02]  /*1b00*/  SYNCS.PHASECHK.TRANS64.TRYWAIT P0, [UR33+0x20], R5 ;  /* 0x00002005ff0075a7 */ /* 0x000ea40008001121 */
[----:B--2---:R-:W-:Y:S05]  /*1b10*/  @!P0 BRA `(.L_x_28) ;  /* 0x00000058003c8947 */ /* 0x004fea0003800000 */
.L_x_27:
[----:B------:R2:W-:Y:S01]  /*1b20*/  @!P5 SYNCS.ARRIVE.TRANS64 RZ, [UR33], R3 ;  /* 0x00000003ffffd9a7 */ /* 0x0005e20008000021 */
[----:B------:R-:W-:Y:S04]  /*1b30*/  BSSY.RECONVERGENT B0, `(.L_x_29) ;  /* 0x0000003000007945 */ /* 0x000fe80003800200 */
[----:B------:R-:W-:Y:S05]  /*1b40*/  @P4 BRA `(.L_x_30) ;  /* 0x0000000000044947 */ /* 0x000fea0003800000 */
[----:B------:R-:W-:Y:S05]  /*1b50*/  BPT.TRAP 0x1 ;  /* 0x000000040000795c */ /* 0x000fea0000300000 */
.L_x_30:
[----:B------:R-:W-:Y:S05]  /*1b60*/  BSYNC.RECONVERGENT B0 ;  /* 0x0000000000007941 */ /* 0x000fea0003800200 */
.L_x_29:
        /* <DEDUP_REMOVED lines=31> */
[----:B------:R-:W-:Y:S01]  /*1d60*/  UMOV UR10, UR26 ;  /* 0x0000001a000a7c82 */ /* 0x000fe20008000000 */
[----:B------:R-:W-:Y:S01]  /*1d70*/  UIADD3 UR29, UPT, UPT, UR29, 0x1, URZ ;  /* 0x000000011d1d7890 */ /* 0x000fe2000fffe0ff */
[----:B------:R1:W-:Y:S01]  /*1d80*/  UTMALDG.3D [UR24], [UR40], desc[UR30] ;  /* 0x00001e18280075b4 */ /* 0x0003e20008011000 */
[----:B------:R-:W-:-:S02]  /*1d90*/  UMOV UR42, UR6 ;  /* 0x00000006002a7c82 */ /* 0x000fc40008000000 */
[----:B------:R-:W-:Y:S01]  /*1da0*/  UISETP.NE.AND UP0, UPT, UR29, UR21, UPT ;  /* 0x000000151d00728c */ /* 0x000fe2000bf05270 */
[----:B------:R1:W-:Y:S01]  /*1db0*/  UTMALDG.3D [UR16], [UR38], desc[UR30] ;  /* 0x00001e10260075b4 */ /* 0x0003e20008011000 */
[----:B------:R1:W-:Y:S07]  /*1dc0*/  UTMALDG.3D [UR8], [UR38], desc[UR30] ;  /* 0x00001e08260075b4 */ /* 0x0003ee0008011000 */
[----:B------:R-:W-:Y:S05]  /*1dd0*/  BRA.U UP0, `(.L_x_31) ;  /* 0xfffffffd00387547 */ /* 0x000fea000b83ffff */
.L_x_26:
[----:B-1----:R-:W-:Y:S01]  /*1de0*/  LEA R2, R14, UR4, 0x3 ;  /* 0x000000040e027c11 */ /* 0x002fe2000f8e18ff */
[----:B------:R-:W-:Y:S01]  /*1df0*/  NOP ;  /* 0x0000000000007918 */ /* 0x000fe20000000000 */
[----:B--2---:R-:W-:Y:S02]  /*1e00*/  SHF.L.U32 R3, R12, 0x1f, RZ ;  /* 0x0000001f0c037819 */ /* 0x004fe400000006ff */
[----:B------:R-:W-:Y:S02]  /*1e10*/  LEA R4, R14, UR4, 0x4 ;  /* 0x000000040e047c11 */ /* 0x000fe4000f8e20ff */
[----:B------:R-:W1:Y:S02]  /*1e20*/  SYNCS.PHASECHK.TRANS64.TRYWAIT P0, [R2+URZ+0x80], R3 ;  /* 0x00008003020075a7 */ /* 0x000e6400080011ff */
[----:B-1----:R-:W-:Y:S05]  /*1e30*/  @!P0 BRA `(.L_x_32) ;  /* 0x00000054008c8947 */ /* 0x002fea0003800000 */
.L_x_118:
[----:B------:R-:W2:Y:S01]  /*1e40*/  LDS.128 R4, [R4+0x110] ;  /* 0x0001100004047984 */ /* 0x000ea20000000c00 */
[----:B---3--:R-:W-:Y:S01]  /*1e50*/  ISETP.GE.AND P0, PT, R26, 0x1, PT ;  /* 0x000000011a00780c */ /* 0x008fe20003f06270 */
[----:B-1----:R-:W-:Y:S01]  /*1e60*/  VIADD R2, R2, 0x90 ;  /* 0x0000009002027836 */ /* 0x002fe20000000000 */
[----:B------:R-:W-:Y:S01]  /*1e70*/  @!PT LDS RZ, [RZ] ;  /* 0x00000000fffff984 */ /* 0x000fe20000000800 */
[----:B------:R-:W-:Y:S01]  /*1e80*/  @!PT LDS RZ, [RZ] ;  /* 0x00000000fffff984 */ /* 0x000fe20000000800 */
[----:B------:R-:W-:Y:S01]  /*1e90*/  @!PT LDS RZ, [RZ] ;  /* 0x00000000fffff984 */ /* 0x000fe20000000800 */
[----:B------:R-:W-:Y:S01]  /*1ea0*/  @!PT LDS RZ, [RZ] ;  /* 0x00000000fffff984 */ /* 0x000fe20000000800 */
[----:B------:R1:W-:Y:S06]  /*1eb0*/  MEMBAR.ALL.CTA ;  /* 0x0000000000007992 */ /* 0x0003ec0000008000 */
[----:B-1----:R-:W1:Y:S01]  /*1ec0*/  FENCE.VIEW.ASYNC.S ;  /* 0x00000000000073c6 */ /* 0x002e620000000000 */
[----:B------:R-:W-:-:S04]  /*1ed0*/  PRMT R2, RZ, 0x654, R2 ;  /* 0x00000654ff027816 */ /* 0x000fc80000000002 */
[----:B-1----:R1:W-:Y:S01]  /*1ee0*/  SYNCS.ARRIVE.TRANS64.RED.A1T0 RZ, [R2+URZ], RZ ;  /* 0x000000ff02ff79a7 */ /* 0x0023e200081004ff */
[----:B--2---:R-:W-:-:S13]  /*1ef0*/  LOP3.LUT P2, RZ, R6, 0x1, RZ, 0xc0, !PT ;  /* 0x0000000106ff7812 */ /* 0x004fda000784c0ff */
[----:B------:R-:W-:Y:S01]  /*1f00*/  @P2 SHF.R.U32.HI R3, RZ, 0x10, R5 ;  /* 0x00000010ff032819 */ /* 0x000fe20000011605 */
[----:B------:R-:W-:Y:S01]  /*1f10*/  VOTEU.ANY UP0, P2 ;  /* 0x0000000000ff7886 */ /* 0x000fe20001000100 */
[----:B------:R-:W-:Y:S02]  /*1f20*/  @P2 MOV R13, R4 ;  /* 0x00000004000d2202 */ /* 0x000fe40000000f00 */
[----:B------:R-:W-:Y:S02]  /*1f30*/  @P2 R2UR.BROADCAST UR8, R3 ;  /* 0x00000000030822ca */ /* 0x000fe400008e0000 */
[----:B------:R-:W-:-:S11]  /*1f40*/  @P2 LOP3.LUT R11, R5, 0xffff, RZ, 0xc0, !PT ;  /* 0x0000ffff050b2812 */ /* 0x000fd600078ec0ff */
[----:B------:R-:W-:Y:S01]  /*1f50*/  @UP0 UMOV UR36, UR8 ;  /* 0x0000000800240c82 */ /* 0x000fe20008000000 */
[----:B-1----:R-:W-:Y:S05]  /*1f60*/  @!P0 BRA `(.L_x_33) ;  /* 0x0000000000b88947 */ /* 0x002fea0003800000 */
[----:B------:R-:W4:Y:S01]  /*1f70*/  LDC.64 R4, c[0x0][0xb18] ;  /* 0x0002c600ff047b82 */ /* 0x000f220000000a00 */
[----:B------:R-:W-:-:S07]  /*1f80*/  ISETP.NE.AND P3, PT, R26, 0x1, PT ;  /* 0x000000011a00780c */ /* 0x000fce0003f65270 */
[----:B------:R-:W1:Y:S08]  /*1f90*/  LDC.64 R6, c[0x0][0xb10] ;  /* 0x0002c400ff067b82 */ /* 0x000e700000000a00 */
[----:B------:R-:W2:Y:S08]  /*1fa0*/  LDC R16, c[0x0][0xb20] ;  /* 0x0002c800ff107b82 */ /* 0x000eb00000000800 */
[----:B------:R-:W3:Y:S01]  /*1fb0*/  LDC R18, c[0x0][0xb0c] ;  /* 0x0002c300ff127b82 */ /* 0x000ee20000000800 */
[----:B----4-:R-:W-:Y:S01]  /*1fc0*/  IMAD.HI.U32 R17, R0, R5, RZ ;  /* 0x0000000500117227 */ /* 0x010fe200078e00ff */
[----:B------:R-:W-:-:S03]  /*1fd0*/  ISETP.NE.AND P0, PT, R4, 0x1, PT ;  /* 0x000000010400780c */ /* 0x000fc60003f05270 */
[----:B------:R-:W-:-:S03]  /*1fe0*/  IMAD.HI.U32 R5, R11, R5, RZ ;  /* 0x000000050b057227 */ /* 0x000fc600078e00ff */
[----:B------:R-:W4:Y:S01]  /*1ff0*/  LDC.64 R2, c[0x0][0xb28] ;  /* 0x0002ca00ff027b82 */ /* 0x000f220000000a00 */
[----:B-1----:R-:W-:-:S04]  /*2000*/  IMAD.HI.U32 R20, R9, R6, RZ ;  /* 0x0000000609147227 */ /* 0x002fc800078e00ff */
[----:B------:R-:W-:Y:S01]  /*2010*/  IMAD.HI.U32 R22, R13, R6, RZ ;  /* 0x000000060d167227 */ /* 0x000fe200078e00ff */
[----:B------:R-:W-:Y:S02]  /*2020*/  SHF.R.U32.HI R20, RZ, R7, R20 ;  /* 0x00000007ff147219 */ /* 0x000fe40000011614 */
[-C--:B--2---:R-:W-:Y:S02]  /*2030*/  SHF.R.U32.HI R17, RZ, R16.reuse, R17 ;  /* 0x00000010ff117219 */ /* 0x084fe40000011611 */
[----:B------:R-:W-:Y:S02]  /*2040*/  SHF.R.U32.HI R16, RZ, R16, R5 ;  /* 0x00000010ff107219 */ /* 0x000fe40000011605 */
[----:B------:R-:W-:Y:S02]  /*2050*/  SEL R17, R0, R17, !P0 ;  /* 0x0000001100117207 */ /* 0x000fe40004000000 */
[----:B------:R-:W-:Y:S02]  /*2060*/  SHF.R.U32.HI R22, RZ, R7, R22 ;  /* 0x00000007ff167219 */ /* 0x000fe40000011616 */
[----:B---3--:R-:W-:-:S02]  /*2070*/  ISETP.NE.AND P1, PT, R18, 0x1, PT ;  /* 0x000000011200780c */ /* 0x008fc40003f25270 */
[----:B------:R-:W-:Y:S02]  /*2080*/  SEL R5, R11, R16, !P0 ;  /* 0x000000100b057207 */ /* 0x000fe40004000000 */
[----:B------:R-:W-:Y:S02]  /*2090*/  SEL R19, R9, R20, !P1 ;  /* 0x0000001409137207 */ /* 0x000fe40004800000 */
[----:B------:R-:W-:Y:S01]  /*20a0*/  SEL R7, R13, R22, !P1 ;  /* 0x000000160d077207 */ /* 0x000fe20004800000 */
[----:B----4-:R-:W-:-:S04]  /*20b0*/  IMAD.HI.U32 R20, R17, R2, RZ ;  /* 0x0000000211147227 */ /* 0x010fc800078e00ff */
[----:B------:R-:W-:Y:S01]  /*20c0*/  IMAD.HI.U32 R6, R19, R2, RZ ;  /* 0x0000000213067227 */ /* 0x000fe200078e00ff */
[----:B------:R-:W-:-:S04]  /*20d0*/  @P3 SHF.R.U32.HI R17, RZ, R3, R20 ;  /* 0x00000003ff113219 */ /* 0x000fc80000011614 */
        /* <DEDUP_REMOVED lines=8> */
[----:B------:R-:W-:-:S04]  /*2160*/  @!P0 IMAD.HI.U32 R16, R7, R2, RZ ;  /* 0x0000000207108227 */ /* 0x000fc800078e00ff */
[----:B------:R-:W-:Y:S01]  /*2170*/  IMAD.MOV R2, RZ, RZ, -R6 ;  /* 0x000000ffff027224 */ /* 0x000fe200078e0a06 */
[----:B------:R-:W-:-:S03]  /*2180*/  @!P0 SHF.R.U32.HI R16, RZ, R3, R16 ;  /* 0x00000003ff108219 */ /* 0x000fc60000011610 */
[----:B------:R-:W-:Y:S01]  /*2190*/  IMAD R2, R26, R2, R5 ;  /* 0x000000021a027224 */ /* 0x000fe200078e0205 */
[----:B------:R-:W-:Y:S02]  /*21a0*/  @!P0 SEL R3, R7, R16, !P3 ;  /* 0x0000001007038207 */ /* 0x000fe40005800000 */
[----:B------:R-:W-:-:S03]  /*21b0*/  IADD3 R16, PT, PT, -R5, RZ, RZ ;  /* 0x000000ff05107210 */ /* 0x000fc60007ffe1ff */
[--C-:B------:R-:W-:Y:S02]  /*21c0*/  @!P0 IMAD.IADD R6, R6, 0x1, -R3.reuse ;  /* 0x0000000106068824 */ /* 0x100fe400078e0a03 */
[----:B------:R-:W-:Y:S01]  /*21d0*/  @!P0 IMAD R3, R2, R19, R3 ;  /* 0x0000001302038224 */ /* 0x000fe200078e0203 */
[----:B------:R-:W-:Y:S01]  /*21e0*/  IADD3 R2, PT, PT, -R7, RZ, RZ ;  /* 0x000000ff07027210 */ /* 0x000fe20007ffe1ff */
[----:B------:R-:W-:Y:S02]  /*21f0*/  @!P0 IMAD R5, R26, R6, R7 ;  /* 0x000000061a058224 */ /* 0x000fe400078e0207 */
[----:B------:R-:W-:Y:S02]  /*2200*/  IMAD R11, R4, R16, R11 ;  /* 0x00000010040b7224 */ /* 0x000fe400078e020b */
[----:B------:R-:W-:Y:S02]  /*2210*/  @!P0 IMAD.MOV.U32 R7, RZ, RZ, R3 ;  /* 0x000000ffff078224 */ /* 0x000fe400078e0003 */
[----:B------:R-:W-:-:S02]  /*2220*/  IMAD R2, R18, R2, R13 ;  /* 0x0000000212027224 */ /* 0x000fc400078e020d */
[----:B------:R-:W-:Y:S02]  /*2230*/  IMAD R11, R5, R4, R11 ;  /* 0x00000004050b7224 */ /* 0x000fe400078e020b */
[----:B------:R-:W-:Y:S02]  /*2240*/  IMAD R13, R7, R18, R2 ;  /* 0x00000012070d7224 */ /* 0x000fe400078e0202 */
.L_x_33:
[----:B------:R-:W1:Y:S02]  /*2250*/  LDCU UR8, c[0x0][0xb30] ;  /* 0x00016600ff0877ac */ /* 0x000e640008000800 */
[----:B-1----:R-:W-:-:S09]  /*2260*/  UISETP.NE.AND UP0, UPT, UR8, 0x1, UPT ;  /* 0x000000010800788c */ /* 0x002fd2000bf05270 */
[----:B------:R-:W-:Y:S05]  /*2270*/  BRA.U UP0, `(.L_x_34) ;  /* 0x0000000100407547 */ /* 0x000fea000b800000 */
[----:B------:R-:W1:Y:S08]  /*2280*/  LDC.64 R4, c[0x0][0xb10] ;  /* 0x0002c400ff047b82 */ /* 0x000e700000000a00 */
[----:B------:R-:W2:Y:S08]  /*2290*/  LDC.64 R2, c[0x0][0xb18] ;  /* 0x0002c600ff027b82 */ /* 0x000eb00000000a00 */
[----:B------:R-:W3:Y:S08]  /*22a0*/  LDC R6, c[0x0][0xb20] ;  /* 0x0002c800ff067b82 */ /* 0x000ef00000000800 */
[----:B------:R-:W4:Y:S01]  /*22b0*/  LDC R16, c[0x0][0xb0c] ;  /* 0x0002c300ff107b82 */ /* 0x000f220000000800 */
[----:B-1----:R-:W-:-:S05]  /*22c0*/  IMAD.HI.U32 R4, R13, R4, RZ ;  /* 0x000000040d047227 */ /* 0x002fca00078e00ff */
[----:B------:R-:W-:Y:S01]  /*22d0*/  SHF.R.U32.HI R4, RZ, R5, R4 ;  /* 0x00000005ff047219 */ /* 0x000fe20000011604 */
[----:B--2---:R-:W-:Y:S01]  /*22e0*/  IMAD.HI.U32 R3, R11, R3, RZ ;  /* 0x000000030b037227 */ /* 0x004fe200078e00ff */
[----:B------:R-:W-:-:S04]  /*22f0*/  ISETP.NE.AND P0, PT, R2, 0x1, PT ;  /* 0x000000010200780c */ /* 0x000fc80003f05270 */
[----:B---3--:R-:W-:-:S04]  /*2300*/  SHF.R.U32.HI R6, RZ, R6, R3 ;  /* 0x00000006ff067219 */ /* 0x008fc80000011603 */
[----:B------:R-:W-:Y:S02]  /*2310*/  SEL R3, R11, R6, !P0 ;  /* 0x000000060b037207 */ /* 0x000fe40004000000 */
[----:B----4-:R-:W-:-:S04]  /*2320*/  ISETP.NE.AND P1, PT, R16, 0x1, PT ;  /* 0x000000011000780c */ /* 0x010fc80003f25270 */
[----:B------:R-:W-:-:S05]  /*2330*/  SEL R4, R13, R4, !P1 ;  /* 0x000000040d047207 */ /* 0x000fca0004800000 */
[----:B------:R-:W-:Y:S02]  /*2340*/  IMAD.IADD R5, R3, 0x1, -R4 ;  /* 0x0000000103057824 */ /* 0x000fe400078e0a04 */
[----:B------:R-:W-:Y:S02]  /*2350*/  IMAD.IADD R3, R4, 0x1, -R3 ;  /* 0x0000000104037824 */ /* 0x000fe400078e0a03 */
[----:B------:R-:W-:Y:S02]  /*2360*/  IMAD R13, R5, R16, R13 ;  /* 0x00000010050d7224 */ /* 0x000fe400078e020d */
[----:B------:R-:W-:-:S07]  /*2370*/  IMAD R11, R3, R2, R11 ;  /* 0x00000002030b7224 */ /* 0x000fce00078e020b */
.L_x_34:
[----:B------:R-:W-:Y:S01]  /*2380*/  VIADD R14, R14, 0x1 ;  /* 0x000000010e0e7836 */ /* 0x000fe20000000000 */
[----:B------:R-:W-:Y:S01]  /*2390*/  PLOP3.LUT P1, PT, PT, PT, PT, 0x80, 0x8 ;  /* 0x000000000008781c */ /* 0x000fe20003f2f070 */
[----:B------:R-:W-:Y:S02]  /*23a0*/  IMAD.IADD R21, R13, 0x1, R68 ;  /* 0x000000010d157824 */ /* 0x000fe400078e0244 */
[----:B------:R-:W-:Y:S01]  /*23b0*/  IMAD.IADD R20, R11, 0x1, R66 ;  /* 0x000000010b147824 */ /* 0x000fe200078e0242 */
[----:B------:R-:W-:-:S04]  /*23c0*/  ISETP.NE.AND P0, PT, R14, 0x2, PT ;  /* 0x000000020e00780c */ /* 0x000fc80003f05270 */
[----:B------:R-:W-:Y:S02]  /*23d0*/  SEL R3, RZ, 0x1, P0 ;  /* 0x00000001ff037807 */ /* 0x000fe40000000000 */
[----:B------:R-:W-:Y:S02]  /*23e0*/  SEL R14, R14, RZ, P0 ;  /* 0x000000ff0e0e7207 */ /* 0x000fe40000000000 */
[----:B------:R-:W-:Y:S01]  /*23f0*/  LOP3.LUT R12, R12, R3, RZ, 0x3c, !PT ;  /* 0x000000030c0c7212 */ /* 0x000fe200078e3cff */
[----:B------:R-:W-:Y:S06]  /*2400*/  @P2 BRA `(.L_x_35) ;  /* 0xfffffff000482947 */ /* 0x000fec000383ffff */
[----:B------:R-:W-:Y:S01]  /*2410*/  UIADD3 UR4, UPT, UPT, UR4, 0x20, URZ ;  /* 0x0000002004047890 */ /* 0x000fe2000fffe0ff */
[----:B------:R-:W-:-:S03]  /*2420*/  SHF.L.U32 R3, R15, 0x1f, RZ ;  /* 0x0000001f0f037819 */ /* 0x000fc600000006ff */
[----:B------:R-:W-:-:S09]  /*2430*/  ULEA UR5, UR6, UR4, 0x3 ;  /* 0x0000000406057291 */ /* 0x000fd2000f8e18ff */
[----:B------:R-:W1:Y:S02]  /*2440*/  SYNCS.PHASECHK.TRANS64.TRYWAIT P0, [UR5], R3 ;  /* 0x00000003ff0075a7 */ /* 0x000e640008001105 */
[----:B-1----:R-:W-:Y:S05]  /*2450*/  @!P0 BRA `(.L_x_36) ;  /* 0x0000005000188947 */ /* 0x002fea0003800000 */
.L_x_120:
[----:B------:R-:W-:-:S04]  /*2460*/  UIADD3 UR6, UPT, UPT, UR6, 0x1, URZ ;  /* 0x0000000106067890 */ /* 0x000fc8000fffe0ff */
[----:B------:R-:W-:-:S04]  /*2470*/  UISETP.NE.AND UP0, UPT, UR6, 0x4, UPT ;  /* 0x000000040600788c */ /* 0x000fc8000bf05270 */
[----:B------:R-:W-:Y:S02]  /*2480*/  USEL UR7, URZ, 0x1, UP0 ;  /* 0x00000001ff077887 */ /* 0x000fe40008000000 */
[----:B------:R-:W-:-:S04]  /*2490*/  USEL UR6, UR6, URZ, UP0 ;  /* 0x000000ff06067287 */ /* 0x000fc80008000000 */
[----:B------:R-:W-:Y:S01]  /*24a0*/  ULEA UR5, UR6, UR4, 0x3 ;  /* 0x0000000406057291 */ /* 0x000fe2000f8e18ff */
[----:B------:R-:W-:-:S04]  /*24b0*/  LOP3.LUT R2, R15, UR7, RZ, 0x3c, !PT ;  /* 0x000000070f027c12 */ /* 0x000fc8000f8e3cff */
[----:B-1----:R-:W-:-:S04]  /*24c0*/  SHF.L.U32 R3, R2, 0x1f, RZ ;  /* 0x0000001f02037819 */ /* 0x002fc800000006ff */
[----:B------:R-:W1:Y:S02]  /*24d0*/  SYNCS.PHASECHK.TRANS64.TRYWAIT P0, [UR5], R3 ;  /* 0x00000003ff0075a7 */ /* 0x000e640008001105 */
[----:B-1----:R-:W-:Y:S05]  /*24e0*/  @!P0 BRA `(.L_x_37) ;  /* 0x00000050000c8947 */ /* 0x002fea0003800000 */
.L_x_122:
        /* <DEDUP_REMOVED lines=9> */
.L_x_124:
[----:B------:R-:W-:-:S04]  /*2580*/  UIADD3 UR6, UPT, UPT, UR6, 0x1, URZ ;  /* 0x0000000106067890 */ /* 0x000fc8000fffe0ff */
[----:B------:R-:W-:-:S04]  /*2590*/  UISETP.NE.AND UP0, UPT, UR6, 0x4, UPT ;  /* 0x000000040600788c */ /* 0x000fc8000bf05270 */
[----:B------:R-:W-:Y:S02]  /*25a0*/  USEL UR5, URZ, 0x1, UP0 ;  /* 0x00000001ff057887 */ /* 0x000fe40008000000 */
[----:B------:R-:W-:-:S04]  /*25b0*/  USEL UR6, UR6, URZ, UP0 ;  /* 0x000000ff06067287 */ /* 0x000fc80008000000 */
[----:B------:R-:W-:Y:S01]  /*25c0*/  ULEA UR6, UR6, UR4, 0x3 ;  /* 0x0000000406067291 */ /* 0x000fe2000f8e18ff */
[----:B-1----:R-:W-:-:S04]  /*25d0*/  LOP3.LUT R3, R2, UR5, RZ, 0x3c, !PT ;  /* 0x0000000502037c12 */ /* 0x002fc8000f8e3cff */
[----:B------:R-:W-:Y:S01]  /*25e0*/  SHF.L.U32 R3, R3, 0x1f, RZ ;  /* 0x0000001f03037819 */ /* 0x000fe200000006ff */
[----:B----4-:R-:W-:-:S07]  /*25f0*/  IMAD.U32 R0, RZ, RZ, UR6 ;  /* 0x00000006ff007e24 */ /* 0x010fce000f8e00ff */
.L_x_39:
[----:B-1----:R1:W2:Y:S02]  /*2600*/  SYNCS.PHASECHK.TRANS64.TRYWAIT P0, [R0+URZ], R3 ;  /* 0x00000003000075a7 */ /* 0x0022a400080011ff */
[----:B--2---:R-:W-:Y:S05]  /*2610*/  @!P0 NANOSLEEP.SYNCS 0x989680 ;  /* 0x009896800000895d */ /* 0x004fea0003900000 */
[----:B------:R-:W2:Y:S02]  /*2620*/  @!P0 SYNCS.PHASECHK.TRANS64 P0, [R0+URZ], R3 ;  /* 0x00000003000085a7 */ /* 0x000ea400080010ff */
[----:B--2---:R-:W-:Y:S05]  /*2630*/  @P0 EXIT ;  /* 0x000000000000094d */ /* 0x004fea0003800000 */
[----:B------:R-:W-:Y:S05]  /*2640*/  BRA `(.L_x_39) ;  /* 0xfffffffc00ec7947 */ /* 0x000fea000383ffff */
.L_x_17:
[----:B------:R-:W-:-:S04]  /*2650*/  UISETP.NE.AND UP1, UPT, UR37, URZ, UPT ;  /* 0x000000ff2500728c */ /* 0x000fc8000bf25270 */
[----:B------:R-:W-:-:S09]  /*2660*/  UISETP.NE.OR UP1, UPT, UR8, 0x1, UP1 ;  /* 0x000000010800788c */ /* 0x000fd20008f25670 */
[----:B------:R-:W-:Y:S05]  /*2670*/  BRA.U UP1, `(.L_x_40) ;  /* 0x0000000501487547 */ /* 0x000fea000b800000 */
[----:B------:R-:W-:Y:S01]  /*2680*/  ISETP.NE.AND P2, PT, R2, RZ, PT ;  /* 0x000000ff0200720c */ /* 0x000fe20003f45270 */
[----:B------:R-:W-:Y:S01]  /*2690*/  IMAD.MOV.U32 R12, RZ, RZ, 0x1 ;  /* 0x00000001ff0c7424 */ /* 0x000fe200078e00ff */
[----:B------:R-:W-:Y:S02]  /*26a0*/  CS2R R10, SRZ ;  /* 0x00000000000a7805 */ /* 0x000fe4000001ff00 */
[----:B------:R-:W-:Y:S01]  /*26b0*/  CS2R R8, SRZ ;  /* 0x0000000000087805 */ /* 0x000fe2000001ff00 */
[----:B------:R-:W-:Y:S01]  /*26c0*/  UMOV UR4, 0x400 ;  /* 0x0000040000047882 */ /* 0x000fe20000000000 */
[----:B------:R-:W-:Y:S01]  /*26d0*/  UMOV UR6, URZ ;  /* 0x000000ff00067c82 */ /* 0x000fe20008000000 */
[----:B------:R-:W-:-:S12]  /*26e0*/  ULEA UR37, UR37, UR4, 0x18 ;  /* 0x0000000425257291 */ /* 0x000fd8000f8ec0ff */
.L_x_44:
[----:B------:R-:W-:Y:S02]  /*26f0*/  LEA R0, R8, UR37, 0x3 ;  /* 0x0000002508007c11 */ /* 0x000fe4000f8e18ff */
[----:B------:R-:W-:-:S03]  /*2700*/  SHF.L.U32 R5, R9, 0x1f, RZ ;  /* 0x0000001f09057819 */ /* 0x000fc600000006ff */
[----:B------:R-:W-:Y:S01]  /*2710*/  VIADD R4, R0, 0xf0 ;  /* 0x000000f000047836 */ /* 0x000fe20000000000 */
[----:B------:R-:W1:Y:S02]  /*2720*/  SYNCS.PHASECHK.TRANS64.TRYWAIT P0, [R0+URZ+0xe0], R5 ;  /* 0x0000e005000075a7 */ /* 0x000e6400080011ff */
[----:B-1----:R-:W-:Y:S05]  /*2730*/  @!P0 BRA `(.L_x_41) ;  /* 0x0000004c00a88947 */ /* 0x002fea0003800000 */
.L_x_125:
[----:B------:R-:W-:Y:S01]  /*2740*/  ULEA UR5, UR6, UR37, 0x3 ;  /* 0x0000002506057291 */ /* 0x000fe2000f8e18ff */
[----:B------:R-:W-:Y:S02]  /*2750*/  PRMT R4, RZ, 0x654, R4 ;  /* 0x00000654ff047816 */ /* 0x000fe40000000004 */
[----:B-1----:R-:W-:Y:S01]  /*2760*/  SHF.L.U32 R5, R12, 0x1f, RZ ;  /* 0x0000001f0c057819 */ /* 0x002fe200000006ff */
[----:B------:R-:W-:Y:S01]  /*2770*/  UIADD3 UR4, UPT, UPT, UR5, 0x80, URZ ;  /* 0x0000008005047890 */ /* 0x000fe2000fffe0ff */
[----:B------:R1:W-:Y:S05]  /*2780*/  SYNCS.ARRIVE.TRANS64.RED.A1T0 RZ, [R4+URZ], RZ ;  /* 0x000000ff04ff79a7 */ /* 0x0003ea00081004ff */
[----:B------:R-:W-:Y:S01]  /*2790*/  IMAD.U32 R7, RZ, RZ, UR4 ;  /* 0x00000004ff077e24 */ /* 0x000fe2000f8e00ff */
[----:B------:R-:W2:Y:S04]  /*27a0*/  SYNCS.PHASECHK.TRANS64.TRYWAIT P0, [UR5+0x90], R5 ;  /* 0x00009005ff0075a7 */ /* 0x000ea80008001105 */
[----:B------:R-:W-:Y:S01]  /*27b0*/  PRMT R6, R2, 0x654, R7 ;  /* 0x0000065402067816 */ /* 0x000fe20000000007 */
[----:B-1----:R-:W-:Y:S01]  /*27c0*/  @!P2 IMAD.MOV.U32 R4, RZ, RZ, 0x10 ;  /* 0x00000010ff04a424 */ /* 0x002fe200078e00ff */
[----:B--2---:R-:W-:Y:S06]  /*27d0*/  @!P0 BRA `(.L_x_42) ;  /* 0x0000004c00948947 */ /* 0x004fec0003800000 */
.L_x_127:
[----:B------:R-:W-:Y:S01]  /*27e0*/  ULEA UR4, UR6, UR37, 0x4 ;  /* 0x0000002506047291 */ /* 0x000fe2000f8e20ff */
[----:B------:R-:W-:Y:S01]  /*27f0*/  SEL R3, R6, R3, !P2 ;  /* 0x0000000306037207 */ /* 0x000fe20005000000 */
[----:B------:R-:W-:Y:S01]  /*2800*/  UIADD3 UR5, UPT, UPT, UR5, 0x80, URZ ;  /* 0x0000008005057890 */ /* 0x000fe2000fffe0ff */
[----:B-1----:R-:W-:Y:S01]  /*2810*/  LEA R0, R11, UR37, 0x3 ;  /* 0x000000250b007c11 */ /* 0x002fe2000f8e18ff */
[----:B------:R-:W-:Y:S01]  /*2820*/  UIADD3 UR4, UPT, UPT, UR4, 0x110, URZ ;  /* 0x0000011004047890 */ /* 0x000fe2000fffe0ff */
[----:B------:R-:W-:Y:S01]  /*2830*/  SHF.L.U32 R5, R10, 0x1f, RZ ;  /* 0x0000001f0a057819 */ /* 0x000fe200000006ff */
[----:B------:R1:W-:Y:S01]  /*2840*/  @!P2 SYNCS.ARRIVE.TRANS64.RED RZ, [R3+URZ], R4 ;  /* 0x0000000403ffa9a7 */ /* 0x0003e200080004ff */
[----:B------:R-:W-:Y:S01]  /*2850*/  UIADD3 UR6, UPT, UPT, UR6, 0x1, URZ ;  /* 0x0000000106067890 */ /* 0x000fe2000fffe0ff */
[----:B------:R-:W-:-:S03]  /*2860*/  VIADD R8, R8, 0x1 ;  /* 0x0000000108087836 */ /* 0x000fc60000000000 */
[----:B------:R-:W-:Y:S02]  /*2870*/  UISETP.NE.AND UP0, UPT, UR6, 0x2, UPT ;  /* 0x000000020600788c */ /* 0x000fe4000bf05270 */
[----:B------:R-:W-:Y:S06]  /*2880*/  UGETNEXTWORKID.BROADCAST [UR4], [UR5] ;  /* 0x00000000040073ca */ /* 0x000fec0008000100 */
[----:B------:R-:W-:Y:S01]  /*2890*/  USEL UR4, URZ, 0x1, UP0 ;  /* 0x00000001ff047887 */ /* 0x000fe20008000000 */
[----:B------:R-:W-:Y:S01]  /*28a0*/  ISETP.NE.AND P0, PT, R8, 0x2, PT ;  /* 0x000000020800780c */ /* 0x000fe20003f05270 */
[----:B------:R-:W-:Y:S01]  /*28b0*/  USEL UR6, UR6, URZ, UP0 ;  /* 0x000000ff06067287 */ /* 0x000fe20008000000 */
[----:B------:R-:W2:Y:S03]  /*28c0*/  SYNCS.PHASECHK.TRANS64.TRYWAIT P1, [R0+URZ+0x80], R5 ;  /* 0x00008005000075a7 */ /* 0x000ea600080211ff */
[----:B------:R-:W-:Y:S01]  /*28d0*/  LOP3.LUT R12, R12, UR4, RZ, 0x3c, !PT ;  /* 0x000000040c0c7c12 */ /* 0x000fe2000f8e3cff */
[----:B-12---:R-:W-:Y:S07]  /*28e0*/  @!P1 BRA `(.L_x_43) ;  /* 0x0000004c00689947 */ /* 0x006fee0003800000 */
.L_x_128:
[C---:B------:R-:W-:Y:S01]  /*28f0*/  LEA R4, R11.reuse, UR37, 0x4 ;  /* 0x000000250b047c11 */ /* 0x040fe2000f8e20ff */
[----:B-1----:R-:W-:Y:S01]  /*2900*/  VIADD R0, R0, 0x90 ;  /* 0x0000009000007836 */ /* 0x002fe20000000000 */
[----:B------:R-:W-:Y:S01]  /*2910*/  SEL R8, R8, RZ, P0 ;  /* 0x000000ff08087207 */ /* 0x000fe20000000000 */
[----:B------:R-:W-:-:S03]  /*2920*/  VIADD R11, R11, 0x1 ;  /* 0x000000010b0b7836 */ /* 0x000fc60000000000 */
[----:B------:R-:W1:Y:S01]  /*2930*/  LDS.128 R4, [R4+0x110] ;  /* 0x0001100004047984 */ /* 0x000e620000000c00 */
[----:B------:R-:W-:Y:S02]  /*2940*/  PRMT R0, RZ, 0x654, R0 ;  /* 0x00000654ff007816 */ /* 0x000fe40000000000 */
[C---:B------:R-:W-:Y:S01]  /*2950*/  ISETP.NE.AND P1, PT, R11.reuse, 0x2, PT ;  /* 0x000000020b00780c */ /* 0x040fe20003f25270 */
[----:B------:R-:W-:Y:S01]  /*2960*/  @!PT LDS RZ, [RZ] ;  /* 0x00000000fffff984 */ /* 0x000fe20000000800 */
[----:B------:R-:W-:Y:S01]  /*2970*/  @!PT LDS RZ, [RZ] ;  /* 0x00000000fffff984 */ /* 0x000fe20000000800 */
[----:B------:R-:W-:Y:S01]  /*2980*/  @!PT LDS RZ, [RZ] ;  /* 0x00000000fffff984 */ /* 0x000fe20000000800 */
[----:B------:R-:W-:Y:S01]  /*2990*/  @!PT LDS RZ, [RZ] ;  /* 0x00000000fffff984 */ /* 0x000fe20000000800 */
[----:B------:R2:W-:Y:S06]  /*29a0*/  MEMBAR.ALL.CTA ;  /* 0x0000000000007992 */ /* 0x0005ec0000008000 */
[----:B--2---:R-:W2:Y:S01]  /*29b0*/  FENCE.VIEW.ASYNC.S ;  /* 0x00000000000073c6 */ /* 0x004ea20000000000 */
[----:B------:R-:W-:Y:S01]  /*29c0*/  SEL R11, R11, RZ, P1 ;  /* 0x000000ff0b0b7207 */ /* 0x000fe20000800000 */
[----:B--2---:R2:W-:Y:S01]  /*29d0*/  SYNCS.ARRIVE.TRANS64.RED.A1T0 RZ, [R0+URZ], RZ ;  /* 0x000000ff00ff79a7 */ /* 0x0045e200081004ff */
[----:B-1----:R-:W-:-:S02]  /*29e0*/  LOP3.LUT P3, RZ, R6, 0x1, RZ, 0xc0, !PT ;  /* 0x0000000106ff7812 */ /* 0x002fc4000786c0ff */
[----:B------:R-:W-:-:S04]  /*29f0*/  SEL R5, RZ, 0x1, P1 ;  /* 0x00000001ff057807 */ /* 0x000fc80000800000 */
[----:B------:R-:W-:Y:S02]  /*2a00*/  LOP3.LUT R10, R10, R5, RZ, 0x3c, !PT ;  /* 0x000000050a0a7212 */ /* 0x000fe400078e3cff */
[----:B--2---:R-:W-:-:S04]  /*2a10*/  SEL R0, RZ, 0x1, P0 ;  /* 0x00000001ff007807 */ /* 0x004fc80000000000 */
[----:B------:R-:W-:Y:S01]  /*2a20*/  LOP3.LUT R9, R9, R0, RZ, 0x3c, !PT ;  /* 0x0000000009097212 */ /* 0x000fe200078e3cff */
[----:B------:R-:W-:Y:S06]  /*2a30*/  @P3 BRA `(.L_x_44) ;  /* 0xfffffffc002c3947 */ /* 0x000fec000383ffff */
[----:B------:R-:W-:Y:S01]  /*2a40*/  ULEA UR5, UR6, UR37, 0x3 ;  /* 0x0000002506057291 */ /* 0x000fe2000f8e18ff */
[----:B------:R-:W-:-:S08]  /*2a50*/  SHF.L.U32 R3, R12, 0x1f, RZ ;  /* 0x0000001f0c037819 */ /* 0x000fd000000006ff */
[----:B------:R-:W1:Y:S02]  /*2a60*/  SYNCS.PHASECHK.TRANS64 P0, [UR5+0x90], R3 ;  /* 0x00009003ff0075a7 */ /* 0x000e640008001005 */
[----:B-1----:R-:W-:Y:S05]  /*2a70*/  @P0 BRA `(.L_x_45) ;  /* 0x0000000000080947 */ /* 0x002fea0003800000 */
[----:B------:R-:W1:Y:S02]  /*2a80*/  SYNCS.PHASECHK.TRANS64.TRYWAIT P0, [UR5+0x90], R3 ;  /* 0x00009003ff0075a7 */ /* 0x000e640008001105 */
[----:B-1----:R-:W-:Y:S05]  /*2a90*/  @!P0 BRA `(.L_x_46) ;  /* 0x0000004c00108947 */ /* 0x002fea0003800000 */
.L_x_45:
[----:B------:R-:W-:-:S04]  /*2aa0*/  UIADD3 UR4, UPT, UPT, UR6, 0x1, URZ ;  /* 0x0000000106047890 */ /* 0x000fc8000fffe0ff */
[----:B------:R-:W-:-:S04]  /*2ab0*/  UISETP.NE.AND UP0, UPT, UR4, 0x2, UPT ;  /* 0x000000020400788c */ /* 0x000fc8000bf05270 */
[----:B------:R-:W-:Y:S02]  /*2ac0*/  USEL UR7, URZ, 0x1, UP0 ;  /* 0x00000001ff077887 */ /* 0x000fe40008000000 */
[----:B------:R-:W-:-:S04]  /*2ad0*/  USEL UR4, UR4, URZ, UP0 ;  /* 0x000000ff04047287 */ /* 0x000fc80008000000 */
[----:B------:R-:W-:Y:S01]  /*2ae0*/  ULEA UR4, UR4, UR37, 0x3 ;  /* 0x0000002504047291 */ /* 0x000fe2000f8e18ff */
[----:B-1----:R-:W-:-:S04]  /*2af0*/  LOP3.LUT R3, R12, UR7, RZ, 0x3c, !PT ;  /* 0x000000070c037c12 */ /* 0x002fc8000f8e3cff */
[----:B------:R-:W-:-:S04]  /*2b00*/  SHF.L.U32 R0, R3, 0x1f, RZ ;  /* 0x0000001f03007819 */ /* 0x000fc800000006ff */
[----:B------:R-:W1:Y:S02]  /*2b10*/  SYNCS.PHASECHK.TRANS64 P0, [UR4+0x90], R0 ;  /* 0x00009000ff0075a7 */ /* 0x000e640008001004 */
[----:B-1----:R-:W-:Y:S05]  /*2b20*/  @P0 EXIT ;  /* 0x000000000000094d */ /* 0x002fea0003800000 */
[----:B------:R-:W-:Y:S02]  /*2b30*/  SHF.L.U32 R3, R3, 0x1f, RZ ;  /* 0x0000001f03037819 */ /* 0x000fe400000006ff */
[----:B------:R-:W-:-:S07]  /*2b40*/  MOV R0, UR4 ;  /* 0x0000000400007c02 */ /* 0x000fce0008000f00 */
.L_x_47:
[----:B-1----:R1:W2:Y:S02]  /*2b50*/  SYNCS.PHASECHK.TRANS64.TRYWAIT P0, [R0+URZ+0x90], R3 ;  /* 0x00009003000075a7 */ /* 0x0022a400080011ff */
[----:B--2---:R-:W-:Y:S05]  /*2b60*/  @!P0 NANOSLEEP.SYNCS 0x989680 ;  /* 0x009896800000895d */ /* 0x004fea0003900000 */
[----:B------:R-:W2:Y:S02]  /*2b70*/  @!P0 SYNCS.PHASECHK.TRANS64 P0, [R0+URZ+0x90], R3 ;  /* 0x00009003000085a7 */ /* 0x000ea400080010ff */
[----:B--2---:R-:W-:Y:S05]  /*2b80*/  @P0 EXIT ;  /* 0x000000000000094d */ /* 0x004fea0003800000 */
[----:B------:R-:W-:Y:S05]  /*2b90*/  BRA `(.L_x_47) ;  /* 0xfffffffc00ec7947 */ /* 0x000fea000383ffff */
.L_x_40:
[----:B------:R-:W-:-:S09]  /*2ba0*/  UISETP.NE.AND UP1, UPT, UR8, URZ, UPT ;  /* 0x000000ff0800728c */ /* 0x000fd2000bf25270 */
[----:B------:R-:W-:Y:S05]  /*2bb0*/  BRA.U UP1, `(.L_x_48) ;  /* 0x00000011013c7547 */ /* 0x000fea000b800000 */
[----:B------:R-:W-:Y:S01]  /*2bc0*/  UMOV UR4, 0x40 ;  /* 0x0000004000047882 */ /* 0x000fe20000000000 */
[----:B------:R-:W-:Y:S01]  /*2bd0*/  NOP ;  /* 0x0000000000007918 */ /* 0x000fe20000000000 */
[----:B------:R-:W-:Y:S01]  /*2be0*/  ULEA UR4, UR37, UR4, 0x18 ;  /* 0x0000000425047291 */ /* 0x000fe2000f8ec0ff */
[----:B------:R-:W-:Y:S02]  /*2bf0*/  UMOV UR5, 0x400 ;  /* 0x0000040000057882 */ /* 0x000fe40000000000 */
[----:B------:R-:W-:-:S06]  /*2c00*/  ULEA UR37, UR37, UR5, 0x18 ;  /* 0x0000000525257291 */ /* 0x000fcc000f8ec0ff */
[----:B------:R-:W1:Y:S02]  /*2c10*/  LDS.U8 R0, [UR4+0x1c] ;  /* 0x00001c04ff007984 */ /* 0x000e640008000000 */
[----:B-1----:R-:W-:-:S13]  /*2c20*/  ISETP.NE.AND P0, PT, R0, RZ, PT ;  /* 0x000000ff0000720c */ /* 0x002fda0003f05270 */
[----:B------:R-:W-:Y:S05]  /*2c30*/  @P0 BRA `(.L_x_49) ;  /* 0x0000000000580947 */ /* 0x000fea0003800000 */
[----:B------:R-:W-:-:S13]  /*2c40*/  ELECT P0, URZ, PT ;  /* 0x0000000000ff782f */ /* 0x000fda0003800000 */
[----:B------:R-:W-:Y:S05]  /*2c50*/  @!P0 BRA `(.L_x_50) ;  /* 0x0000000000608947 */ /* 0x000fea0003800000 */
[----:B------:R-:W-:Y:S01]  /*2c60*/  UMOV UR5, 0x10 ;  /* 0x0000001000057882 */ /* 0x000fe20000000000 */
[----:B------:R-:W-:Y:S01]  /*2c70*/  HFMA2 R0, -RZ, RZ, 0, 5.9604644775390625e-08 ;  /* 0x00000001ff007431 */ /* 0x000fe200000001ff */
[----:B------:R-:W-:-:S03]  /*2c80*/  MOV R2, 0xffff ;  /* 0x0000ffff00027802 */ /* 0x000fc60000000f00 */
[----:B------:R-:W-:Y:S04]  /*2c90*/  DEPBAR.LE SB1, 0x36 ;  /* 0x00009d800000791a */ /* 0x000fe80000000000 */
[----:B------:R-:W1:Y:S02]  /*2ca0*/  UTCATOMSWS.FIND_AND_SET.ALIGN UP0, UR5, UR5 ;  /* 0x00000005000575e3 */ /* 0x000e640008000800 */
[----:B-1----:R-:W-:Y:S01]  /*2cb0*/  MOV R3, UR5 ;  /* 0x0000000500037c02 */ /* 0x002fe20008000f00 */
[----:B------:R-:W-:Y:S06]  /*2cc0*/  BRA.U UP0, `(.L_x_51) ;  /* 0x0000000100187547 */ /* 0x000fec000b800000 */
.L_x_52:
[----:B------:R-:W-:Y:S05]  /*2cd0*/  NANOSLEEP 0x64 ;  /* 0x000000640000795d */ /* 0x000fea0003800000 */
[----:B------:R-:W-:-:S05]  /*2ce0*/  UMOV UR5, 0x10 ;  /* 0x0000001000057882 */ /* 0x000fca0000000000 */
[----:B------:R-:W-:Y:S04]  /*2cf0*/  DEPBAR.LE SB1, 0x36 ;  /* 0x00009d800000791a */ /* 0x000fe80000000000 */
[----:B------:R-:W1:Y:S02]  /*2d00*/  UTCATOMSWS.FIND_AND_SET.ALIGN UP0, UR5, UR5 ;  /* 0x00000005000575e3 */ /* 0x000e640008000800 */
[----:B-1----:R-:W-:Y:S01]  /*2d10*/  MOV R3, UR5 ;  /* 0x0000000500037c02 */ /* 0x002fe20008000f00 */
[----:B------:R-:W-:Y:S05]  /*2d20*/  BRA.U !UP0, `(.L_x_52) ;  /* 0xfffffffd08e87547 */ /* 0x000fea000b83ffff */
.L_x_51:
[-C--:B------:R-:W-:Y:S02]  /*2d30*/  SHF.L.U32 R2, R2, R3.reuse, RZ ;  /* 0x0000000302027219 */ /* 0x080fe400000006ff */
[----:B------:R-:W-:Y:S01]  /*2d40*/  SHF.L.U32 R0, R0, R3, RZ ;  /* 0x0000000300007219 */ /* 0x000fe200000006ff */
[----:B------:R-:W-:Y:S02]  /*2d50*/  IMAD.SHL.U32 R3, R3, 0x20, RZ ;  /* 0x0000002003037824 */ /* 0x000fe400078e00ff */
[----:B------:R1:W-:Y:S04]  /*2d60*/  ATOMS.OR RZ, [UR4+0x14], R2 ;  /* 0x00001402ffff798c */ /* 0x0003e8000b000004 */
[----:B------:R1:W-:Y:S04]  /*2d70*/  ATOMS.OR RZ, [UR4+0x18], R0 ;  /* 0x00001800ffff798c */ /* 0x0003e8000b000004 */
[----:B------:R1:W-:Y:S01]  /*2d80*/  STS [UR37+0x130], R3 ;  /* 0x00013003ff007988 */ /* 0x0003e20008000825 */
[----:B------:R-:W-:Y:S05]  /*2d90*/  BRA `(.L_x_50) ;  /* 0x0000000000107947 */ /* 0x000fea0003800000 */
.L_x_49:
[----:B------:R-:W-:Y:S02]  /*2da0*/  MOV R0, 0xffffffff ;  /* 0xffffffff00007802 */ /* 0x000fe40000000f00 */
[----:B------:R-:W-:-:S03]  /*2db0*/  MOV R2, 0x2de0 ;  /* 0x00002de000027802 */ /* 0x000fc60000000f00 */
[----:B------:R1:W-:Y:S04]  /*2dc0*/  STS [UR37+0x130], R0 ;  /* 0x00013000ff007988 */ /* 0x0003e80008000825 */
[----:B-1-3-5:R-:W-:Y:S05]  /*2dd0*/  CALL.REL.NOINC `($__internal_1_$__cuda_sm10x_tcgen05_guardrail_trap_phase_invalid_during_alloc) ;  /* 0x0000004c00e47944 */ /* 0x02afea0003c00000 */
.L_x_50:
[----:B------:R-:W-:Y:S05]  /*2de0*/  WARPSYNC.ALL ;  /* 0x0000000000007948 */ /* 0x000fea0003800000 */
[----:B------:R-:W2:Y:S01]  /*2df0*/  S2UR UR5, SR_CgaCtaId ;  /* 0x00000000000579c3 */ /* 0x000ea20000008800 */
[----:B------:R-:W-:Y:S01]  /*2e00*/  UMOV UR4, 0x400 ;  /* 0x0000040000047882 */ /* 0x000fe20000000000 */
[----:B------:R-:W-:-:S06]  /*2e10*/  NOP ;  /* 0x0000000000007918 */ /* 0x000fcc0000000000 */
[----:B------:R-:W-:Y:S06]  /*2e20*/  BAR.ARV 0x6, 0xa0 ;  /* 0x0182800000007b1d */ /* 0x000fec0000002000 */
[----:B------:R-:W4:Y:S01]  /*2e30*/  LDCU UR7, c[0x0][0x38c] ;  /* 0x00007180ff0777ac */ /* 0x000f220008000800 */
[----:B------:R-:W-:Y:S01]  /*2e40*/  IMAD.MOV.U32 R11, RZ, RZ, 0x1 ;  /* 0x00000001ff0b7424 */ /* 0x000fe200078e00ff */
[----:B------:R-:W-:Y:S01]  /*2e50*/  CS2R R8, SRZ ;  /* 0x0000000000087805 */ /* 0x000fe2000001ff00 */
[----:B------:R-:W-:Y:S01]  /*2e60*/  IMAD.MOV.U32 R10, RZ, RZ, RZ ;  /* 0x000000ffff0a7224 */ /* 0x000fe200078e00ff */
[----:B------:R-:W3:Y:S01]  /*2e70*/  LDCU UR6, c[0x0][0x38c] ;  /* 0x00007180ff0677ac */ /* 0x000ee20008000800 */
[----:B------:R-:W-:Y:S01]  /*2e80*/  UMOV UR15, URZ ;  /* 0x000000ff000f7c82 */ /* 0x000fe20008000000 */
[----:B------:R-:W-:Y:S01]  /*2e90*/  UMOV UR14, URZ ;  /* 0x000000ff000e7c82 */ /* 0x000fe20008000000 */
[----:B--2---:R-:W-:Y:S01]  /*2ea0*/  ULEA UR5, UR5, UR4, 0x18 ;  /* 0x0000000405057291 */ /* 0x004fe2000f8ec0ff */
[----:B------:R-:W-:Y:S01]  /*2eb0*/  UMOV UR32, 0x0 ;  /* 0x0000000000207882 */ /* 0x000fe20000000000 */
[----:B------:R-:W-:-:S02]  /*2ec0*/  UMOV UR33, 0x4100910 ;  /* 0x0410091000217882 */ /* 0x000fc40000000000 */
[----:B------:R-:W-:Y:S02]  /*2ed0*/  UIADD3 UR9, UPT, UPT, UR5, 0x6800, URZ ;  /* 0x0000680005097890 */ /* 0x000fe4000fffe0ff */
[----:B------:R-:W-:Y:S02]  /*2ee0*/  UIADD3 UR10, UPT, UPT, UR5, 0x16800, URZ ;  /* 0x00016800050a7890 */ /* 0x000fe4000fffe0ff */
[----:B----4-:R-:W-:Y:S01]  /*2ef0*/  UIADD3 UR7, UPT, UPT, UR7, 0x3f, URZ ;  /* 0x0000003f07077890 */ /* 0x010fe2000fffe0ff */
[----:B-1----:R-:W1:Y:S01]  /*2f00*/  LDS R0, [UR5+0x130] ;  /* 0x00013005ff007984 */ /* 0x002e620008000800 */
[----:B------:R-:W-:Y:S02]  /*2f10*/  USHF.R.U32.HI UR9, URZ, 0x4, UR9 ;  /* 0x00000004ff097899 */ /* 0x000fe40008011609 */
[----:B------:R-:W-:Y:S02]  /*2f20*/  USHF.R.S32.HI UR4, URZ, 0x1f, UR7 ;  /* 0x0000001fff047899 */ /* 0x000fe40008011407 */
[----:B------:R-:W-:-:S02]  /*2f30*/  USHF.R.U32.HI UR10, URZ, 0x4, UR10 ;  /* 0x00000004ff0a7899 */ /* 0x000fc4000801160a */
[----:B------:R-:W-:Y:S02]  /*2f40*/  ULEA.HI UR4, UR4, UR7, URZ, 0x6 ;  /* 0x0000000704047291 */ /* 0x000fe4000f8f30ff */
[----:B------:R-:W-:Y:S02]  /*2f50*/  ULOP3.LUT UR9, UR9, 0x3fff, URZ, 0xc0, !UPT ;  /* 0x00003fff09097892 */ /* 0x000fe4000f8ec0ff */
[----:B------:R-:W-:Y:S02]  /*2f60*/  USHF.R.S32.HI UR4, URZ, 0x6, UR4 ;  /* 0x00000006ff047899 */ /* 0x000fe40008011404 */
[----:B------:R-:W-:Y:S02]  /*2f70*/  ULOP3.LUT UR10, UR10, 0x3fff, URZ, 0xc0, !UPT ;  /* 0x00003fff0a0a7892 */ /* 0x000fe4000f8ec0ff */
[----:B------:R-:W-:Y:S01]  /*2f80*/  UISETP.LT.AND UP0, UPT, UR4, 0x1, UPT ;  /* 0x000000010400788c */ /* 0x000fe2000bf01270 */
[----:B------:R-:W-:Y:S01]  /*2f90*/  UMOV UR30, 0x0 ;  /* 0x00000000001e7882 */ /* 0x000fe20000000000 */
[----:B------:R-:W-:-:S02]  /*2fa0*/  UMOV UR31, 0x4100910 ;  /* 0x04100910001f7882 */ /* 0x000fc40000000000 */
[----:B------:R-:W-:Y:S01]  /*2fb0*/  USEL UR8, UR4, 0x1, !UP0 ;  /* 0x0000000104087887 */ /* 0x000fe2000c000000 */
[----:B------:R-:W-:Y:S01]  /*2fc0*/  UMOV UR28, 0x0 ;  /* 0x00000000001c7882 */ /* 0x000fe20000000000 */
[----:B------:R-:W-:Y:S01]  /*2fd0*/  UMOV UR29, 0x4100910 ;  /* 0x04100910001d7882 */ /* 0x000fe20000000000 */
[----:B------:R-:W-:Y:S01]  /*2fe0*/  UMOV UR26, 0x0 ;  /* 0x00000000001a7882 */ /* 0x000fe20000000000 */
[----:B------:R-:W-:Y:S01]  /*2ff0*/  UMOV UR27, 0x4100910 ;  /* 0x04100910001b7882 */ /* 0x000fe20000000000 */
[----:B------:R-:W-:Y:S01]  /*3000*/  UMOV UR24, 0x0 ;  /* 0x0000000000187882 */ /* 0x000fe20000000000 */
[----:B------:R-:W-:Y:S01]  /*3010*/  UMOV UR25, 0x4100910 ;  /* 0x0410091000197882 */ /* 0x000fe20000000000 */
[----:B------:R-:W-:Y:S01]  /*3020*/  UMOV UR22, 0x0 ;  /* 0x0000000000167882 */ /* 0x000fe20000000000 */
[----:B------:R-:W-:Y:S01]  /*3030*/  UMOV UR23, 0x4100910 ;  /* 0x0410091000177882 */ /* 0x000fe20000000000 */
[----:B------:R-:W-:Y:S02]  /*3040*/  ULOP3.LUT UR9, UR9, 0x10000, URZ, 0xfc, !UPT ;  /* 0x0001000009097892 */ /* 0x000fe4000f8efcff */
[----:B------:R-:W-:-:S02]  /*3050*/  ULOP3.LUT UR10, UR10, 0x10000, URZ, 0xfc, !UPT ;  /* 0x000100000a0a7892 */ /* 0x000fc4000f8efcff */
[----:B------:R-:W-:Y:S02]  /*3060*/  UIADD3 UR8, UPT, UPT, -UR8, URZ, URZ ;  /* 0x000000ff08087290 */ /* 0x000fe4000fffe1ff */
[----:B---3--:R-:W-:Y:S01]  /*3070*/  UISETP.GE.AND UP3, UPT, UR6, 0x1, UPT ;  /* 0x000000010600788c */ /* 0x008fe2000bf66270 */
[----:B------:R-:W-:Y:S01]  /*3080*/  UMOV UR20, 0x0 ;  /* 0x0000000000147882 */ /* 0x000fe20000000000 */
[----:B------:R-:W-:Y:S01]  /*3090*/  UMOV UR21, 0x4100910 ;  /* 0x0410091000157882 */ /* 0x000fe20000000000 */
[----:B------:R-:W-:Y:S01]  /*30a0*/  UMOV UR18, 0x0 ;  /* 0x0000000000127882 */ /* 0x000fe20000000000 */
[----:B-1----:R-:W-:Y:S01]  /*30b0*/  R2UR UR16, R0 ;  /* 0x00000000001072ca */ /* 0x002fe200000e0000 */
[----:B------:R-:W-:-:S14]  /*30c0*/  UMOV UR19, 0x4100910 ;  /* 0x0410091000137882 */ /* 0x000fdc0000000000 */
.L_x_59:
[----:B------:R-:W-:Y:S02]  /*30d0*/  LEA R0, R10, UR5, 0x3 ;  /* 0x000000050a007c11 */ /* 0x000fe4000f8e18ff */
[----:B------:R-:W-:Y:S02]  /*30e0*/  SHF.L.U32 R5, R9, 0x1f, RZ ;  /* 0x0000001f09057819 */ /* 0x000fe400000006ff */
[----:B------:R-:W-:Y:S01]  /*30f0*/  PLOP3.LUT P0, PT, PT, PT, UP3, 0x80, 0x8 ;  /* 0x000000000008781c */ /* 0x000fe20003f0f038 */
[----:B------:R-:W-:Y:S01]  /*3100*/  VIADD R3, R0, 0x90 ;  /* 0x0000009000037836 */ /* 0x000fe20000000000 */
[----:B-1----:R-:W1:Y:S02]  /*3110*/  SYNCS.PHASECHK.TRANS64.TRYWAIT P1, [R0+URZ+0x80], R5 ;  /* 0x00008005000075a7 */ /* 0x002e6400080211ff */
[----:B-1-3--:R-:W-:Y:S09]  /*3120*/  @!P1 BRA `(.L_x_53) ;  /* 0x0000004400849947 */ /* 0x00aff20003800000 */
.L_x_130:
[----:B------:R-:W-:Y:S01]  /*3130*/  LEA R4, R10, UR5, 0x4 ;  /* 0x000000050a047c11 */ /* 0x000fe2000f8e20ff */
[----:B------:R-:W-:Y:S01]  /*3140*/  @UP3 ULEA UR7, UR14, UR5, 0x3 ;  /* 0x000000050e073291 */ /* 0x000fe2000f8e18ff */
[----:B------:R-:W-:Y:S01]  /*3150*/  PLOP3.LUT P2, PT, PT, PT, PT, 0x80, 0x8 ;  /* 0x000000000008781c */ /* 0x000fe20003f4f070 */
[----:B------:R-:W-:Y:S01]  /*3160*/  ULEA UR6, UR15, UR5, 0x3 ;  /* 0x000000050f067291 */ /* 0x000fe2000f8e18ff */
[----:B------:R-:W-:Y:S01]  /*3170*/  PRMT R3, RZ, 0x654, R3 ;  /* 0x00000654ff037816 */ /* 0x000fe20000000003 */
[----:B------:R-:W-:Y:S01]  /*3180*/  ULEA.HI UR11, UR15, UR15, URZ, 0x1 ;  /* 0x0000000f0f0b7291 */ /* 0x000fe2000f8f08ff */
[----:B-1----:R-:W1:Y:S01]  /*3190*/  LDS.128 R4, [R4+0x110] ;  /* 0x0001100004047984 */ /* 0x002e620000000c00 */
[----:B------:R-:W-:Y:S02]  /*31a0*/  @P0 SHF.L.U32 R2, R8, 0x1f, RZ ;  /* 0x0000001f08020819 */ /* 0x000fe400000006ff */
[----:B------:R-:W-:Y:S01]  /*31b0*/  SHF.L.U32 R0, R11, 0x1f, RZ ;  /* 0x0000001f0b007819 */ /* 0x000fe200000006ff */
[----:B------:R-:W-:Y:S01]  /*31c0*/  @!PT LDS RZ, [RZ] ;  /* 0x00000000fffff984 */ /* 0x000fe20000000800 */
[----:B------:R-:W-:Y:S01]  /*31d0*/  @!PT LDS RZ, [RZ] ;  /* 0x00000000fffff984 */ /* 0x000fe20000000800 */
[----:B------:R-:W-:Y:S01]  /*31e0*/  @!PT LDS RZ, [RZ] ;  /* 0x00000000fffff984 */ /* 0x000fe20000000800 */
[----:B------:R-:W-:Y:S01]  /*31f0*/  @!PT LDS RZ, [RZ] ;  /* 0x00000000fffff984 */ /* 0x000fe20000000800 */
[----:B------:R2:W-:Y:S06]  /*3200*/  MEMBAR.ALL.CTA ;  /* 0x0000000000007992 */ /* 0x0005ec0000008000 */
[----:B--2---:R-:W2:Y:S02]  /*3210*/  FENCE.VIEW.ASYNC.S ;  /* 0x00000000000073c6 */ /* 0x004ea40000000000 */
[----:B--2---:R2:W-:Y:S01]  /*3220*/  SYNCS.ARRIVE.TRANS64.RED.A1T0 RZ, [R3+URZ], RZ ;  /* 0x000000ff03ff79a7 */ /* 0x0045e200081004ff */
[----:B------:R2:W3:Y:S01]  /*3230*/  @P0 SYNCS.PHASECHK.TRANS64.TRYWAIT P2, [UR7], R2 ;  /* 0x00000002ff0005a7 */ /* 0x0004e20008041107 */
[----:B------:R-:W-:-:S02]  /*3240*/  USHF.L.U32 UR7, UR11, 0x5, URZ ;  /* 0x000000050b077899 */ /* 0x000fc400080006ff */
[----:B------:R-:W-:Y:S01]  /*3250*/  ULOP3.LUT UR11, UR11, 0xffe, URZ, 0xc0, !UPT ;  /* 0x00000ffe0b0b7892 */ /* 0x000fe2000f8ec0ff */
[----:B-1----:R-:W-:Y:S01]  /*3260*/  LOP3.LUT P1, RZ, R6, 0x1, RZ, 0xc0, !PT ;  /* 0x0000000106ff7812 */ /* 0x002fe2000782c0ff */
[----:B------:R-:W-:Y:S02]  /*3270*/  ULOP3.LUT UR7, UR7, 0xffffffc0, URZ, 0xc0, !UPT ;  /* 0xffffffc007077892 */ /* 0x000fe4000f8ec0ff */
[----:B------:R-:W-:Y:S02]  /*3280*/  UIADD3 UR11, UPT, UPT, -UR11, UR15, URZ ;  /* 0x0000000f0b0b7290 */ /* 0x000fe4000fffe1ff */
[----:B------:R-:W-:-:S04]  /*3290*/  UIADD3 UR7, UPT, UPT, UR16, UR7, URZ ;  /* 0x0000000710077290 */ /* 0x000fc8000fffe0ff */
[----:B------:R-:W-:Y:S01]  /*32a0*/  ULEA UR7, UR11, UR7, 0x14 ;  /* 0x000000070b077291 */ /* 0x000fe2000f8ea0ff */
[----:B------:R-:W1:Y:S02]  /*32b0*/  SYNCS.PHASECHK.TRANS64.TRYWAIT P0, [UR6+0xc0], R0 ;  /* 0x0000c000ff0075a7 */ /* 0x000e640008001106 */
[----:B-123--:R-:W-:Y:S09]  /*32c0*/  @!P0 BRA `(.L_x_54) ;  /* 0x0000004400308947 */ /* 0x00eff20003800000 */
.L_x_132:
[----:B------:R-:W-:Y:S01]  /*32d0*/  IADD3 R10, PT, PT, R10, 0x1, RZ ;  /* 0x000000010a0a7810 */ /* 0x000fe20007ffe0ff */
[----:B------:R-:W-:Y:S06]  /*32e0*/  BRA.U !UP3, `(.L_x_55) ;  /* 0x000000050b107547 */ /* 0x000fec000b800000 */
[----:B------:R-:W-:Y:S01]  /*32f0*/  UPLOP3.LUT UP4, UPT, UPT, UPT, UPT, 0x40, 0x4 ;  /* 0x000000000004789c */ /* 0x000fe20003f8e870 */
[----:B------:R-:W-:Y:S01]  /*3300*/  UMOV UR13, UR8 ;  /* 0x00000008000d7c82 */ /* 0x000fe20008000000 */
[----:B------:R-:W-:Y:S01]  /*3310*/  UMOV UR12, UR4 ;  /* 0x00000004000c7c82 */ /* 0x000fe20008000000 */
[----:B------:R-:W-:-:S08]  /*3320*/  UMOV UR17, UR14 ;  /* 0x0000000e00117c82 */ /* 0x000fd00008000000 */
.L_x_58:
[----:B------:R-:W-:Y:S02]  /*3330*/  UIADD3 UR13, UPT, UPT, UR13, 0x1, URZ ;  /* 0x000000010d0d7890 */ /* 0x000fe4000fffe0ff */
[----:B--2---:R-:W-:Y:S02]  /*3340*/  ULEA UR11, UR17, UR5, 0x3 ;  /* 0x00000005110b7291 */ /* 0x004fe4000f8e18ff */
[----:B------:R-:W-:Y:S01]  /*3350*/  UISETP.NE.AND UP0, UPT, UR13, URZ, UPT ;  /* 0x000000ff0d00728c */ /* 0x000fe2000bf05270 */
[----:B---3--:R-:W-:Y:S10]  /*3360*/  @P2 BRA `(.L_x_56) ;  /* 0x00000000000c2947 */ /* 0x008ff40003800000 */
[----:B-1----:R-:W-:Y:S04]  /*3370*/  SHF.L.U32 R3, R8, 0x1f, RZ ;  /* 0x0000001f08037819 */ /* 0x002fe800000006ff */
[----:B------:R-:W1:Y:S02]  /*3380*/  SYNCS.PHASECHK.TRANS64.TRYWAIT P0, [UR11], R3 ;  /* 0x00000003ff0075a7 */ /* 0x000e64000800110b */
[----:B-1----:R-:W-:Y:S05]  /*3390*/  @!P0 BRA `(.L_x_57) ;  /* 0x0000004400148947 */ /* 0x002fea0003800000 */
.L_x_56:
[----:B------:R-:W-:Y:S01]  /*33a0*/  UISETP.NE.AND UP1, UPT, UR12, 0x1, UPT ;  /* 0x000000010c00788c */ /* 0x000fe2000bf25270 */
[----:B------:R-:W-:Y:S01]  /*33b0*/  PLOP3.LUT P2, PT, PT, PT, PT, 0x80, 0x8 ;  /* 0x000000000008781c */ /* 0x000fe20003f4f070 */
[----:B------:R-:W-:Y:S02]  /*33c0*/  UIADD3 UR14, UPT, UPT, UR17, 0x1, URZ ;  /* 0x00000001110e7890 */ /* 0x000fe4000fffe0ff */
[----:B------:R-:W-:Y:S02]  /*33d0*/  ULEA UR64, UR17, UR10, 0xa ;  /* 0x0000000a11407291 */ /* 0x000fe4000f8e50ff */
[----:B------:R-:W-:Y:S01]  /*33e0*/  UISETP.NE.AND UP2, UPT, UR14, 0x4, UPT ;  /* 0x000000040e00788c */ /* 0x000fe2000bf45270 */
[----:B------:R-:W-:Y:S01]  /*33f0*/  PLOP3.LUT P0, PT, PT, PT, UP1, 0x80, 0x8 ;  /* 0x000000000008781c */ /* 0x000fe20003f0f018 */
[----:B------:R-:W-:Y:S02]  /*3400*/  ULEA UR62, UR17, UR9, 0xa ;  /* 0x00000009113e7291 */ /* 0x000fe4000f8e50ff */
[----:B------:R-:W-:Y:S02]  /*3410*/  USEL UR35, URZ, 0x1, UP2 ;  /* 0x00000001ff237887 */ /* 0x000fe40009000000 */
[----:B------:R-:W-:Y:S02]  /*3420*/  USEL UR14, UR14, URZ, UP2 ;  /* 0x000000ff0e0e7287 */ /* 0x000fe40009000000 */
[----:B------:R-:W-:Y:S02]  /*3430*/  UIADD3 UR60, UPT, UPT, UR64, 0x2, URZ ;  /* 0x00000002403c7890 */ /* 0x000fe4000fffe0ff */
[----:B------:R-:W-:Y:S01]  /*3440*/  @UP1 ULEA UR34, UR14, UR5, 0x3 ;  /* 0x000000050e221291 */ /* 0x000fe2000f8e18ff */
[----:B------:R-:W-:Y:S01]  /*3450*/  LOP3.LUT R8, R8, UR35, RZ, 0x3c, !PT ;  /* 0x0000002308087c12 */ /* 0x000fe2000f8e3cff */
[----:B------:R-:W-:Y:S02]  /*3460*/  UIADD3 UR58, UPT, UPT, UR62, 0x2, URZ ;  /* 0x000000023e3a7890 */ /* 0x000fe4000fffe0ff */
[----:B------:R-:W-:Y:S01]  /*3470*/  UIADD3 UR56, UPT, UPT, UR64, 0x4, URZ ;  /* 0x0000000440387890 */ /* 0x000fe2000fffe0ff */
[----:B-1----:R-:W-:Y:S01]  /*3480*/  @P0 SHF.L.U32 R0, R8, 0x1f, RZ ;  /* 0x0000001f08000819 */ /* 0x002fe200000006ff */
[----:B------:R-:W-:Y:S02]  /*3490*/  UIADD3 UR54, UPT, UPT, UR62, 0x4, URZ ;  /* 0x000000043e367890 */ /* 0x000fe4000fffe0ff */
[----:B------:R-:W-:Y:S01]  /*34a0*/  UIADD3 UR52, UPT, UPT, UR64, 0x6, URZ ;  /* 0x0000000640347890 */ /* 0x000fe2000fffe0ff */
[----:B------:R2:W3:Y:S01]  /*34b0*/  @P0 SYNCS.PHASECHK.TRANS64.TRYWAIT P2, [UR34], R0 ;  /* 0x00000000ff0005a7 */ /* 0x0004e20008041122 */
[----:B------:R-:W-:Y:S02]  /*34c0*/  UIADD3 UR50, UPT, UPT, UR62, 0x6, URZ ;  /* 0x000000063e327890 */ /* 0x000fe4000fffe0ff */
        /* <DEDUP_REMOVED lines=9> */
[----:B------:R-:W-:Y:S01]  /*3560*/  UIADD3 UR12, UPT, UPT, UR12, -0x1, URZ ;  /* 0xffffffff0c0c7890 */ /* 0x000fe2000fffe0ff */
[----:B------:R-:W-:Y:S01]  /*3570*/  UMOV UR65, 0x40004040 ;  /* 0x4000404000417882 */ /* 0x000fe20000000000 */
[----:B------:R-:W-:Y:S01]  /*3580*/  UMOV UR63, 0x40004040 ;  /* 0x40004040003f7882 */ /* 0x000fe20000000000 */
[----:B------:R-:W-:Y:S01]  /*3590*/  UMOV UR61, 0x40004040 ;  /* 0x40004040003d7882 */ /* 0x000fe20000000000 */
[----:B------:R2:W-:Y:S01]  /*35a0*/  UTCHMMA gdesc[UR62], gdesc[UR64], tmem[UR7], tmem[UR32], idesc[UR33], UP4 ;  /* 0x00ff20403e0075ea */ /* 0x0005e2000a000007 */
[----:B------:R-:W-:Y:S01]  /*35b0*/  UPLOP3.LUT UP4, UPT, UPT, UPT, UPT, 0x80, 0x8 ;  /* 0x000000000008789c */ /* 0x000fe20003f8f070 */
[----:B------:R-:W-:Y:S01]  /*35c0*/  UMOV UR59, 0x40004040 ;  /* 0x40004040003b7882 */ /* 0x000fe20000000000 */
[----:B------:R-:W-:Y:S01]  /*35d0*/  UMOV UR57, 0x40004040 ;  /* 0x4000404000397882 */ /* 0x000fe20000000000 */
[----:B------:R2:W-:Y:S01]  /*35e0*/  UTCHMMA gdesc[UR58], gdesc[UR60], tmem[UR7], tmem[UR30], idesc[UR31], UPT ;  /* 0x00ff1e3c3a0075ea */ /* 0x0005e2000b800007 */
        /* <DEDUP_REMOVED lines=14> */
[----:B------:R-:W-:Y:S01]  /*36d0*/  UMOV UR35, 0x40004040 ;  /* 0x4000404000237882 */ /* 0x000fe20000000000 */
[----:B------:R2:W-:Y:S01]  /*36e0*/  UTCHMMA gdesc[UR38], gdesc[UR40], tmem[UR7], tmem[UR20], idesc[UR21], UPT ;  /* 0x00ff1428260075ea */ /* 0x0005e2000b800007 */
[----:B------:R2:W-:Y:S01]  /*36f0*/  UTCHMMA gdesc[UR34], gdesc[UR36], tmem[UR7], tmem[UR18], idesc[UR19], UPT ;  /* 0x00ff1224220075ea */ /* 0x0005e2000b800007 */
[----:B------:R2:W-:Y:S01]  /*3700*/  UTCBAR [UR11], URZ ;  /* 0x000000ff0b0073e9 */ /* 0x0005e200080000ff */
[----:B------:R-:W-:Y:S01]  /*3710*/  UMOV UR17, UR14 ;  /* 0x0000000e00117c82 */ /* 0x000fe20008000000 */
[----:B------:R-:W-:Y:S05]  /*3720*/  BRA.U UP0, `(.L_x_58) ;  /* 0xfffffffd00007547 */ /* 0x000fea000b83ffff */
.L_x_55:
[----:B------:R-:W-:Y:S01]  /*3730*/  UIADD3 UR15, UPT, UPT, UR15, 0x1, URZ ;  /* 0x000000010f0f7890 */ /* 0x000fe2000fffe0ff */
[C---:B------:R-:W-:Y:S01]  /*3740*/  ISETP.NE.AND P0, PT, R10.reuse, 0x2, PT ;  /* 0x000000020a00780c */ /* 0x040fe20003f05270 */
[----:B--2---:R-:W-:Y:S02]  /*3750*/  UIADD3 UR7, UPT, UPT, UR6, 0xa0, URZ ;  /* 0x000000a006077890 */ /* 0x004fe4000fffe0ff */
[----:B------:R-:W-:Y:S01]  /*3760*/  UISETP.NE.AND UP0, UPT, UR15, 0x4, UPT ;  /* 0x000000040f00788c */ /* 0x000fe2000bf05270 */
[----:B-1----:R-:W-:Y:S02]  /*3770*/  SEL R0, RZ, 0x1, P0 ;  /* 0x00000001ff007807 */ /* 0x002fe40000000000 */
[----:B------:R-:W-:Y:S01]  /*3780*/  SEL R10, R10, RZ, P0 ;  /* 0x000000ff0a0a7207 */ /* 0x000fe20000000000 */
[----:B------:R-:W-:Y:S01]  /*3790*/  USEL UR6, URZ, 0x1, UP0 ;  /* 0x00000001ff067887 */ /* 0x000fe20008000000 */
[----:B------:R-:W-:Y:S01]  /*37a0*/  LOP3.LUT R9, R9, R0, RZ, 0x3c, !PT ;  /* 0x0000000009097212 */ /* 0x000fe200078e3cff */
[----:B------:R-:W-:Y:S01]  /*37b0*/  USEL UR15, UR15, URZ, UP0 ;  /* 0x000000ff0f0f7287 */ /* 0x000fe20008000000 */
[----:B------:R1:W-:Y:S03]  /*37c0*/  UTCBAR [UR7], URZ ;  /* 0x000000ff070073e9 */ /* 0x0003e600080000ff */
[----:B------:R-:W-:Y:S01]  /*37d0*/  LOP3.LUT R11, R11, UR6, RZ, 0x3c, !PT ;  /* 0x000000060b0b7c12 */ /* 0x000fe2000f8e3cff */
[----:B------:R-:W-:Y:S07]  /*37e0*/  @P1 BRA `(.L_x_59) ;  /* 0xfffffff800381947 */ /* 0x000fee000383ffff */
[----:B------:R-:W2:Y:S01]  /*37f0*/  S2UR UR4, SR_CgaCtaId ;  /* 0x00000000000479c3 */ /* 0x000ea20000008800 */
[----:B------:R-:W-:Y:S01]  /*3800*/  ELECT P0, URZ, PT ;  /* 0x0000000000ff782f */ /* 0x000fe20003800000 */
[----:B------:R-:W-:Y:S01]  /*3810*/  IMAD.MOV.U32 R0, RZ, RZ, 0x1 ;  /* 0x00000001ff007424 */ /* 0x000fe200078e00ff */
[----:B------:R-:W-:Y:S01]  /*3820*/  UIADD3 UR5, UPT, UPT, UR5, 0xc0, URZ ;  /* 0x000000c005057890 */ /* 0x000fe2000fffe0ff */
[----:B------:R-:W-:Y:S01]  /*3830*/  SHF.L.U32 R3, R11, 0x1f, RZ ;  /* 0x0000001f0b037819 */ /* 0x000fe200000006ff */
[----:B------:R-:W-:-:S03]  /*3840*/  UMOV UR6, 0x40 ;  /* 0x0000004000067882 */ /* 0x000fc60000000000 */
[----:B------:R-:W-:Y:S01]  /*3850*/  UVIRTCOUNT.DEALLOC.SMPOOL 0x80 ;  /* 0x000000800000784c */ /* 0x000fe20000000000 */
[----:B--2---:R-:W-:Y:S02]  /*3860*/  ULEA UR4, UR4, UR6, 0x18 ;  /* 0x0000000604047291 */ /* 0x004fe4000f8ec0ff */
[----:B------:R-:W-:-:S07]  /*3870*/  ULEA UR6, UR15, UR5, 0x3 ;  /* 0x000000050f067291 */ /* 0x000fce000f8e18ff */
[----:B------:R2:W-:Y:S02]  /*3880*/  @P0 STS.U8 [UR4+0x1c], R0 ;  /* 0x00001c00ff000988 */ /* 0x0005e40008000004 */
[----:B------:R-:W4:Y:S02]  /*3890*/  SYNCS.PHASECHK.TRANS64.TRYWAIT P0, [UR6], R3 ;  /* 0x00000003ff0075a7 */ /* 0x000f240008001106 */
[----:B--2-4-:R-:W-:Y:S05]  /*38a0*/  @!P0 BRA `(.L_x_60) ;  /* 0x0000003c00e88947 */ /* 0x014fea0003800000 */
.L_x_135:
[----:B-1----:R-:W-:-:S04]  /*38b0*/  UIADD3 UR7, UPT, UPT, UR15, 0x1, URZ ;  /* 0x000000010f077890 */ /* 0x002fc8000fffe0ff */
[----:B------:R-:W-:-:S04]  /*38c0*/  UISETP.NE.AND UP0, UPT, UR7, 0x4, UPT ;  /* 0x000000040700788c */ /* 0x000fc8000bf05270 */
[----:B------:R-:W-:Y:S02]  /*38d0*/  USEL UR8, URZ, 0x1, UP0 ;  /* 0x00000001ff087887 */ /* 0x000fe40008000000 */
[----:B------:R-:W-:-:S04]  /*38e0*/  USEL UR7, UR7, URZ, UP0 ;  /* 0x000000ff07077287 */ /* 0x000fc80008000000 */
[----:B------:R-:W-:Y:S01]  /*38f0*/  ULEA UR6, UR7, UR5, 0x3 ;  /* 0x0000000507067291 */ /* 0x000fe2000f8e18ff */
[----:B------:R-:W-:-:S04]  /*3900*/  LOP3.LUT R2, R11, UR8, RZ, 0x3c, !PT ;  /* 0x000000080b027c12 */ /* 0x000fc8000f8e3cff */
[----:B--2---:R-:W-:-:S04]  /*3910*/  SHF.L.U32 R3, R2, 0x1f, RZ ;  /* 0x0000001f02037819 */ /* 0x004fc800000006ff */
[----:B------:R-:W1:Y:S02]  /*3920*/  SYNCS.PHASECHK.TRANS64.TRYWAIT P0, [UR6], R3 ;  /* 0x00000003ff0075a7 */ /* 0x000e640008001106 */
[----:B-1----:R-:W-:Y:S05]  /*3930*/  @!P0 BRA `(.L_x_61) ;  /* 0x0000003c00dc8947 */ /* 0x002fea0003800000 */
.L_x_137:
        /* <DEDUP_REMOVED lines=9> */
.L_x_139:
[----:B------:R-:W-:-:S04]  /*39d0*/  UIADD3 UR7, UPT, UPT, UR7, 0x1, URZ ;  /* 0x0000000107077890 */ /* 0x000fc8000fffe0ff */
[----:B------:R-:W-:-:S04]  /*39e0*/  UISETP.NE.AND UP0, UPT, UR7, 0x4, UPT ;  /* 0x000000040700788c */ /* 0x000fc8000bf05270 */
[----:B------:R-:W-:Y:S02]  /*39f0*/  USEL UR6, URZ, 0x1, UP0 ;  /* 0x00000001ff067887 */ /* 0x000fe40008000000 */
[----:B------:R-:W-:-:S04]  /*3a00*/  USEL UR7, UR7, URZ, UP0 ;  /* 0x000000ff07077287 */ /* 0x000fc80008000000 */
[----:B------:R-:W-:Y:S01]  /*3a10*/  ULEA UR7, UR7, UR5, 0x3 ;  /* 0x0000000507077291 */ /* 0x000fe2000f8e18ff */
[----:B-1----:R-:W-:-:S04]  /*3a20*/  LOP3.LUT R3, R2, UR6, RZ, 0x3c, !PT ;  /* 0x0000000602037c12 */ /* 0x002fc8000f8e3cff */
[----:B------:R-:W-:-:S04]  /*3a30*/  SHF.L.U32 R3, R3, 0x1f, RZ ;  /* 0x0000001f03037819 */ /* 0x000fc800000006ff */
[----:B------:R-:W1:Y:S02]  /*3a40*/  SYNCS.PHASECHK.TRANS64.TRYWAIT P0, [UR7], R3 ;  /* 0x00000003ff0075a7 */ /* 0x000e640008001107 */
[----:B-1----:R-:W-:Y:S05]  /*3a50*/  @!P0 BRA `(.L_x_63) ;  /* 0x0000003c00c48947 */ /* 0x002fea0003800000 */
.L_x_141:
[----:B------:R-:W-:Y:S01]  /*3a60*/  NOP ;  /* 0x0000000000007918 */ /* 0x000fe20000000000 */
[----:B-1----:R-:W1:Y:S01]  /*3a70*/  LDS R0, [UR4+0x14] ;  /* 0x00001404ff007984 */ /* 0x002e620008000800 */
[----:B------:R-:W-:Y:S01]  /*3a80*/  ULOP3.LUT UR6, UR16, 0xffff, URZ, 0xc0, !UPT ;  /* 0x0000ffff10067892 */ /* 0x000fe2000f8ec0ff */
[----:B------:R-:W-:Y:S01]  /*3a90*/  UMOV UR8, 0xffff ;  /* 0x0000ffff00087882 */ /* 0x000fe20000000000 */
[----:B------:R-:W-:Y:S02]  /*3aa0*/  UMOV UR5, 0x1 ;  /* 0x0000000100057882 */ /* 0x000fe40000000000 */
[----:B------:R-:W-:-:S04]  /*3ab0*/  USHF.R.U32.HI UR6, URZ, 0x5, UR6 ;  /* 0x00000005ff067899 */ /* 0x000fc80008011606 */
[----:B------:R-:W-:Y:S02]  /*3ac0*/  USHF.L.U32 UR8, UR8, UR6, URZ ;  /* 0x0000000608087299 */ /* 0x000fe400080006ff */
[----:B------:R-:W-:-:S04]  /*3ad0*/  USHF.L.U32 UR5, UR5, UR6, URZ ;  /* 0x0000000605057299 */ /* 0x000fc800080006ff */
[----:B-1----:R-:W-:-:S04]  /*3ae0*/  LOP3.LUT R0, R0, UR8, RZ, 0xc0, !PT ;  /* 0x0000000800007c12 */ /* 0x002fc8000f8ec0ff */
[----:B------:R-:W-:-:S13]  /*3af0*/  ISETP.NE.AND P0, PT, R0, UR8, PT ;  /* 0x0000000800007c0c */ /* 0x000fda000bf05270 */
[----:B------:R-:W-:Y:S05]  /*3b00*/  @P0 BRA `(.L_x_64) ;  /* 0x0000000000580947 */ /* 0x000fea0003800000 */
[----:B------:R-:W1:Y:S02]  /*3b10*/  LDS R0, [UR4+0x18] ;  /* 0x00001804ff007984 */ /* 0x000e640008000800 */
[----:B-1----:R-:W-:-:S04]  /*3b20*/  LOP3.LUT R0, R0, UR5, RZ, 0xc0, !PT ;  /* 0x0000000500007c12 */ /* 0x002fc8000f8ec0ff */
[----:B------:R-:W-:-:S13]  /*3b30*/  ISETP.NE.AND P0, PT, R0, UR5, PT ;  /* 0x0000000500007c0c */ /* 0x000fda000bf05270 */
[----:B------:R-:W-:Y:S05]  /*3b40*/  @P0 BRA `(.L_x_65) ;  /* 0x00000000003c0947 */ /* 0x000fea0003800000 */
[----:B------:R-:W1:Y:S01]  /*3b50*/  S2R R2, SR_LANEID ;  /* 0x0000000000027919 */ /* 0x000e620000000000 */
[----:B------:R-:W-:Y:S01]  /*3b60*/  ULOP3.LUT UR8, URZ, UR8, URZ, 0x33, !UPT ;  /* 0x00000008ff087292 */ /* 0x000fe2000f8e33ff */
[----:B------:R-:W-:Y:S01]  /*3b70*/  LOP3.LUT R4, RZ, UR5, RZ, 0x33, !PT ;  /* 0x00000005ff047c12 */ /* 0x000fe2000f8e33ff */
[----:B------:R-:W-:Y:S02]  /*3b80*/  VOTEU.ANY UR7, UPT, PT ;  /* 0x0000000000077886 */ /* 0x000fe400038e0100 */
[----:B------:R-:W-:Y:S01]  /*3b90*/  UFLO.U32 UR7, UR7 ;  /* 0x00000007000772bd */ /* 0x000fe200080e0000 */
[----:B------:R-:W2:Y:S01]  /*3ba0*/  REDUX UR5, R4 ;  /* 0x00000000040573c4 */ /* 0x000ea20000000000 */
[----:B------:R-:W-:-:S06]  /*3bb0*/  IMAD.U32 R0, RZ, RZ, UR8 ;  /* 0x00000008ff007e24 */ /* 0x000fcc000f8e00ff */
[----:B------:R4:W-:Y:S01]  /*3bc0*/  UTCATOMSWS.AND URZ, UR8 ;  /* 0x0000000800ff79e3 */ /* 0x0009e20008000000 */
[----:B------:R-:W3:Y:S01]  /*3bd0*/  REDUX UR6, R0 ;  /* 0x00000000000673c4 */ /* 0x000ee20000000000 */
[----:B-1----:R-:W-:Y:S01]  /*3be0*/  ISETP.EQ.U32.AND P0, PT, R2, UR7, PT ;  /* 0x0000000702007c0c */ /* 0x002fe2000bf02070 */
[----:B--2---:R-:W-:Y:S01]  /*3bf0*/  IMAD.U32 R2, RZ, RZ, UR5 ;  /* 0x00000005ff027e24 */ /* 0x004fe2000f8e00ff */
[----:B---3--:R-:W-:-:S11]  /*3c00*/  MOV R3, UR6 ;  /* 0x0000000600037c02 */ /* 0x008fd60008000f00 */
[----:B------:R4:W-:Y:S04]  /*3c10*/  @P0 ATOMS.AND RZ, [UR4+0x14], R3 ;  /* 0x00001403ffff098c */ /* 0x0009e8000a800004 */
[----:B------:R4:W-:Y:S01]  /*3c20*/  @P0 ATOMS.AND RZ, [UR4+0x18], R2 ;  /* 0x00001802ffff098c */ /* 0x0009e2000a800004 */
[----:B------:R-:W-:Y:S05]  /*3c30*/  BRA `(.L_x_66) ;  /* 0x0000000000147947 */ /* 0x000fea0003800000 */
.L_x_65:
[----:B------:R-:W-:Y:S02]  /*3c40*/  MOV R2, 0x3c60 ;  /* 0x00003c6000027802 */ /* 0x000fe40000000f00 */
[----:B---3-5:R-:W-:Y:S05]  /*3c50*/  CALL.REL.NOINC `($__internal_0_$__cuda_sm10x_tcgen05_guardrail_trap_col_being_dealloced_not_returned_by_alloc) ;  /* 0x0000004000387944 */ /* 0x028fea0003c00000 */
[----:B------:R-:W-:Y:S05]  /*3c60*/  BRA `(.L_x_66) ;  /* 0x0000000000087947 */ /* 0x000fea0003800000 */
.L_x_64:
[----:B------:R-:W-:Y:S02]  /*3c70*/  MOV R2, 0x3c90 ;  /* 0x00003c9000027802 */ /* 0x000fe40000000f00 */
[----:B---3-5:R-:W-:Y:S05]  /*3c80*/  CALL.REL.NOINC `($__internal_2_$__cuda_sm10x_tcgen05_guardrail_trap_unallocated_columns_being_dealloced) ;  /* 0x0000004000447944 */ /* 0x028fea0003c00000 */
.L_x_66:
[----:B------:R-:W-:Y:S01]  /*3c90*/  NOP ;  /* 0x0000000000007918 */ /* 0x000fe20000000000 */
[----:B----4-:R-:W-:Y:S05]  /*3ca0*/  EXIT ;  /* 0x000000000000794d */ /* 0x010fea0003800000 */
.L_x_48:
[----:B------:R-:W-:-:S09]  /*3cb0*/  UISETP.NE.OR UP2, UPT, UR8, 0x3, !UP2 ;  /* 0x000000030800788c */ /* 0x000fd2000d745670 */
[----:B------:R-:W-:Y:S05]  /*3cc0*/  BRA.U UP2, `(.L_x_67) ;  /* 0x0000000d02b07547 */ /* 0x000fea000b800000 */
[----:B------:R-:W1:Y:S01]  /*3cd0*/  LDC R0, c[0x0][0xb30] ;  /* 0x0002cc00ff007b82 */ /* 0x000e620000000800 */
[----:B------:R-:W2:Y:S01]  /*3ce0*/  LDCU.64 UR8, c[0x0][0x888] ;  /* 0x00011100ff0877ac */ /* 0x000ea20008000a00 */
[----:B------:R-:W-:Y:S02]  /*3cf0*/  HFMA2 R25, -RZ, RZ, 0, 0 ;  /* 0x00000000ff197431 */ /* 0x000fe400000001ff */
[----:B------:R-:W-:Y:S01]  /*3d00*/  IMAD.MOV.U32 R34, RZ, RZ, 0x1 ;  /* 0x00000001ff227424 */ /* 0x000fe200078e00ff */
[----:B------:R-:W-:Y:S01]  /*3d10*/  MOV R23, 0x2000 ;  /* 0x0000200000177802 */ /* 0x000fe20000000f00 */
[----:B------:R-:W4:Y:S01]  /*3d20*/  LDCU.64 UR4, c[0x0][0x890] ;  /* 0x00011200ff0477ac */ /* 0x000f220008000a00 */
[----:B------:R-:W-:Y:S01]  /*3d30*/  IMAD.MOV.U32 R27, RZ, RZ, RZ ;  /* 0x000000ffff1b7224 */ /* 0x000fe200078e00ff */
[----:B------:R-:W3:Y:S01]  /*3d40*/  LDC R19, c[0x0][0x370] ;  /* 0x0000dc00ff137b82 */ /* 0x000ee20000000800 */
[----:B------:R-:W-:Y:S01]  /*3d50*/  UMOV UR7, 0x400 ;  /* 0x0000040000077882 */ /* 0x000fe20000000000 */
[----:B------:R-:W-:-:S02]  /*3d60*/  UPLOP3.LUT UP1, UPT, UPT, UPT, UPT, 0x40, 0x4 ;  /* 0x000000000004789c */ /* 0x000fc40003f2e870 */
[----:B------:R-:W-:Y:S01]  /*3d70*/  ULEA UR7, UR37, UR7, 0x18 ;  /* 0x0000000725077291 */ /* 0x000fe2000f8ec0ff */
[----:B------:R-:W-:-:S03]  /*3d80*/  UMOV UR13, URZ ;  /* 0x000000ff000d7c82 */ /* 0x000fc60008000000 */
[----:B------:R-:W3:Y:S01]  /*3d90*/  LDC R2, c[0x0][0xb0c] ;  /* 0x0002c300ff027b82 */ /* 0x000ee20000000800 */
[----:B--2---:R-:W-:Y:S02]  /*3da0*/  UISETP.NE.U32.AND UP3, UPT, UR8, URZ, UPT ;  /* 0x000000ff0800728c */ /* 0x004fe4000bf65070 */
[----:B----4-:R-:W-:-:S05]  /*3db0*/  UISETP.NE.U32.AND UP4, UPT, UR4, URZ, UPT ;  /* 0x000000ff0400728c */ /* 0x010fca000bf85070 */
[----:B------:R-:W2:Y:S01]  /*3dc0*/  LDC R18, c[0x0][0xb20] ;  /* 0x0002c800ff127b82 */ /* 0x000ea20000000800 */
[----:B-1----:R-:W-:Y:S01]  /*3dd0*/  ISETP.NE.AND P1, PT, R0, 0x1, PT ;  /* 0x000000010000780c */ /* 0x002fe20003f25270 */
[----:B------:R-:W-:Y:S02]  /*3de0*/  UISETP.NE.AND.EX UP3, UPT, UR9, URZ, UPT, UP3 ;  /* 0x000000ff0900728c */ /* 0x000fe4000bf65330 */
[----:B------:R-:W-:-:S04]  /*3df0*/  UISETP.NE.AND.EX UP4, UPT, UR5, URZ, UPT, UP4 ;  /* 0x000000ff0500728c */ /* 0x000fc8000bf85340 */
[----:B-----5:R-:W1:Y:S08]  /*3e00*/  LDC.64 R32, c[0x0][0x348] ;  /* 0x0000d200ff207b82 */ /* 0x020e700000000a00 */
[----:B------:R-:W4:Y:S08]  /*3e10*/  LDC.64 R16, c[0x0][0xb10] ;  /* 0x0002c400ff107b82 */ /* 0x000f300000000a00 */
[----:B------:R-:W1:Y:S08]  /*3e20*/  LDC.64 R6, c[0x0][0xb18] ;  /* 0x0002c600ff067b82 */ /* 0x000e700000000a00 */
[----:B------:R-:W1:Y:S08]  /*3e30*/  LDC.64 R4, c[0x0][0xb28] ;  /* 0x0002ca00ff047b82 */ /* 0x000e700000000a00 */
[----:B--23--:R-:W1:Y:S02]  /*3e40*/  LDC R22, c[0x0][0x374] ;  /* 0x0000dd00ff167b82 */ /* 0x00ce640000000800 */
.L_x_76:
[----:B------:R-:W-:Y:S02]  /*3e50*/  LEA R0, R27, UR7, 0x3 ;  /* 0x000000071b007c11 */ /* 0x000fe4000f8e18ff */
[----:B------:R-:W-:Y:S02]  /*3e60*/  SHF.L.U32 R3, R25, 0x1f, RZ ;  /* 0x0000001f19037819 */ /* 0x000fe400000006ff */
[----:B------:R-:W-:Y:S02]  /*3e70*/  LEA R28, R27, UR7, 0x4 ;  /* 0x000000071b1c7c11 */ /* 0x000fe4000f8e20ff */
[----:B--2---:R-:W2:Y:S02]  /*3e80*/  SYNCS.PHASECHK.TRANS64.TRYWAIT P0, [R0+URZ+0x80], R3 ;  /* 0x00008003000075a7 */ /* 0x004ea400080011ff */
[----:B--2---:R-:W-:Y:S05]  /*3e90*/  @!P0 BRA `(.L_x_68) ;  /* 0x0000003800cc8947 */ /* 0x004fea0003800000 */
.L_x_142:
[----:B------:R-:W-:Y:S01]  /*3ea0*/  ISETP.GE.AND P0, PT, R26, 0x1, PT ;  /* 0x000000011a00780c */ /* 0x000fe20003f06270 */
[----:B------:R-:W3:Y:S01]  /*3eb0*/  LDS.128 R28, [R28+0x110] ;  /* 0x000110001c1c7984 */ /* 0x000ee20000000c00 */
[----:B--2---:R-:W-:Y:S01]  /*3ec0*/  VIADD R0, R0, 0x90 ;  /* 0x0000009000007836 */ /* 0x004fe20000000000 */
[----:B------:R-:W-:Y:S01]  /*3ed0*/  @!PT LDS RZ, [RZ] ;  /* 0x00000000fffff984 */ /* 0x000fe20000000800 */
[----:B------:R-:W-:Y:S01]  /*3ee0*/  @!PT LDS RZ, [RZ] ;  /* 0x00000000fffff984 */ /* 0x000fe20000000800 */
[----:B------:R-:W-:Y:S01]  /*3ef0*/  @!PT LDS RZ, [RZ] ;  /* 0x00000000fffff984 */ /* 0x000fe20000000800 */
[----:B------:R-:W-:Y:S01]  /*3f00*/  @!PT LDS RZ, [RZ] ;  /* 0x00000000fffff984 */ /* 0x000fe20000000800 */
[----:B------:R2:W-:Y:S06]  /*3f10*/  MEMBAR.ALL.CTA ;  /* 0x0000000000007992 */ /* 0x0005ec0000008000 */
[----:B--2---:R-:W2:Y:S01]  /*3f20*/  FENCE.VIEW.ASYNC.S ;  /* 0x00000000000073c6 */ /* 0x004ea20000000000 */
[----:B------:R-:W-:Y:S04]  /*3f30*/  PRMT R0, RZ, 0x654, R0 ;  /* 0x00000654ff007816 */ /* 0x000fe80000000000 */
[----:B--2---:R2:W-:Y:S01]  /*3f40*/  SYNCS.ARRIVE.TRANS64.RED.A1T0 RZ, [R0+URZ], RZ ;  /* 0x000000ff00ff79a7 */ /* 0x0045e200081004ff */
[----:B---3--:R-:W-:Y:S11]  /*3f50*/  LOP3.LUT P3, RZ, R30, 0x1, RZ, 0xc0, !PT ;  /* 0x000000011eff7812 */ /* 0x008ff6000786c0ff */
[----:B------:R-:W-:Y:S02]  /*3f60*/  @!UPT UIADD3 URZ, UPT, UPT, URZ, URZ, URZ ;  /* 0x000000fffffff290 */ /* 0x000fe4000fffe0ff */
[----:B------:R-:W-:Y:S02]  /*3f70*/  @P3 MOV R13, R28 ;  /* 0x0000001c000d3202 */ /* 0x000fe40000000f00 */
[----:B------:R-:W-:Y:S01]  /*3f80*/  @P3 LOP3.LUT R8, R29, 0xffff, RZ, 0xc0, !PT ;  /* 0x0000ffff1d083812 */ /* 0x000fe200078ec0ff */
[----:B--2---:R-:W-:Y:S06]  /*3f90*/  @!P0 BRA `(.L_x_69) ;  /* 0x0000000000a48947 */ /* 0x004fec0003800000 */
[----:B-1----:R-:W-:Y:S01]  /*3fa0*/  IMAD.HI.U32 R37, R22, R7, RZ ;  /* 0x0000000716257227 */ /* 0x002fe200078e00ff */
[----:B------:R-:W-:Y:S02]  /*3fb0*/  ISETP.NE.AND P0, PT, R6, 0x1, PT ;  /* 0x000000010600780c */ /* 0x000fe40003f05270 */
[----:B------:R-:W-:Y:S01]  /*3fc0*/  ISETP.NE.AND P2, PT, R26, 0x1, PT ;  /* 0x000000011a00780c */ /* 0x000fe20003f45270 */
[----:B----4-:R-:W-:Y:S01]  /*3fd0*/  IMAD.HI.U32 R36, R19, R16, RZ ;  /* 0x0000001013247227 */ /* 0x010fe200078e00ff */
[----:B------:R-:W-:Y:S02]  /*3fe0*/  SHF.R.U32.HI R37, RZ, R18, R37 ;  /* 0x00000012ff257219 */ /* 0x000fe40000011625 */
[----:B------:R-:W-:Y:S01]  /*3ff0*/  ISETP.NE.AND P4, PT, R2, 0x1, PT ;  /* 0x000000010200780c */ /* 0x000fe20003f85270 */
[----:B------:R-:W-:Y:S01]  /*4000*/  IMAD.HI.U32 R38, R13, R16, RZ ;  /* 0x000000100d267227 */ /* 0x000fe200078e00ff */
[----:B------:R-:W-:Y:S02]  /*4010*/  SHF.R.U32.HI R36, RZ, R17, R36 ;  /* 0x00000011ff247219 */ /* 0x000fe40000011624 */
[----:B------:R-:W-:Y:S01]  /*4020*/  SEL R3, R22, R37, !P0 ;  /* 0x0000002516037207 */ /* 0x000fe20004000000 */
[C---:B------:R-:W-:Y:S01]  /*4030*/  IMAD.HI.U32 R37, R8.reuse, R7, RZ ;  /* 0x0000000708257227 */ /* 0x040fe200078e00ff */
[----:B------:R-:W-:Y:S02]  /*4040*/  SEL R11, R19, R36, !P4 ;  /* 0x00000024130b7207 */ /* 0x000fe40006000000 */
[----:B------:R-:W-:Y:S01]  /*4050*/  SHF.R.U32.HI R38, RZ, R17, R38 ;  /* 0x00000011ff267219 */ /* 0x000fe20000011626 */
[----:B------:R-:W-:Y:S01]  /*4060*/  IMAD.HI.U32 R40, R3, R4, RZ ;  /* 0x0000000403287227 */ /* 0x000fe200078e00ff */
[----:B------:R-:W-:Y:S03]  /*4070*/  SHF.R.U32.HI R37, RZ, R18, R37 ;  /* 0x00000012ff257219 */ /* 0x000fe60000011625 */
[----:B------:R-:W-:Y:S01]  /*4080*/  IMAD.HI.U32 R36, R11, R4, RZ ;  /* 0x000000040b247227 */ /* 0x000fe200078e00ff */
[----:B------:R-:W-:Y:S02]  /*4090*/  @P2 SHF.R.U32.HI R3, RZ, R5, R40 ;  /* 0x00000005ff032219 */ /* 0x000fe40000011628 */
[----:B------:R-:W-:Y:S02]  /*40a0*/  SEL R9, R8, R37, !P0 ;  /* 0x0000002508097207 */ /* 0x000fe40004000000 */
[----:B------:R-:W-:Y:S01]  /*40b0*/  @P2 SHF.R.U32.HI R11, RZ, R5, R36 ;  /* 0x00000005ff0b2219 */ /* 0x000fe20000011624 */
[C---:B------:R-:W-:Y:S01]  /*40c0*/  IMAD R10, R26.reuse, R3, RZ ;  /* 0x000000031a0a7224 */ /* 0x040fe200078e02ff */
[----:B------:R-:W-:Y:S01]  /*40d0*/  SEL R3, R13, R38, !P4 ;  /* 0x000000260d037207 */ /* 0x000fe20006000000 */
[C---:B------:R-:W-:Y:S03]  /*40e0*/  IMAD.HI.U32 R14, R9.reuse, R4, RZ ;  /* 0x00000004090e7227 */ /* 0x040fe600078e00ff */
[----:B------:R-:W-:Y:S01]  /*40f0*/  ISETP.GE.AND P0, PT, R9, R10, PT ;  /* 0x0000000a0900720c */ /* 0x000fe20003f06270 */
[C---:B------:R-:W-:Y:S01]  /*4100*/  IMAD R12, R26.reuse, R11, RZ ;  /* 0x0000000b1a0c7224 */ /* 0x040fe200078e02ff */
[-C--:B------:R-:W-:Y:S04]  /*4110*/  SHF.R.U32.HI R14, RZ, R5.reuse, R14 ;  /* 0x00000005ff0e7219 */ /* 0x080fe8000001160e */
[----:B------:R-:W-:Y:S02]  /*4120*/  ISETP.GE.OR P0, PT, R3, R12, P0 ;  /* 0x0000000c0300720c */ /* 0x000fe40000706670 */
[----:B------:R-:W-:Y:S05]  /*4130*/  SEL R15, R9, R14, !P2 ;  /* 0x0000000e090f7207 */ /* 0x000fea0005000000 */
[----:B------:R-:W-:Y:S04]  /*4140*/  IMAD.MOV R14, RZ, RZ, -R15 ;  /* 0x000000ffff0e7224 */ /* 0x000fe800078e0a0f */
[----:B------:R-:W-:Y:S02]  /*4150*/  IMAD R14, R26, R14, R9 ;  /* 0x0000000e1a0e7224 */ /* 0x000fe400078e0209 */
[C---:B------:R-:W-:Y:S05]  /*4160*/  @!P0 IMAD.HI.U32 R10, R3.reuse, R4, RZ ;  /* 0x00000004030a8227 */ /* 0x040fea00078e00ff */
[----:B------:R-:W-:Y:S04]  /*4170*/  @!P0 SHF.R.U32.HI R10, RZ, R5, R10 ;  /* 0x00000005ff0a8219 */ /* 0x000fe8000001160a */
[----:B------:R-:W-:Y:S01]  /*4180*/  @!P0 SEL R0, R3, R10, !P2 ;  /* 0x0000000a03008207 */ /* 0x000fe20005000000 */
[----:B------:R-:W-:Y:S03]  /*4190*/  IMAD.MOV R10, RZ, RZ, -R3 ;  /* 0x000000ffff0a7224 */ /* 0x000fe600078e0a03 */
[----:B------:R-:W-:Y:S01]  /*41a0*/  @!P0 IADD3 R15, PT, PT, R15, -R0, RZ ;  /* 0x800000000f0f8210 */ /* 0x000fe20007ffe0ff */
[----:B------:R-:W-:Y:S01]  /*41b0*/  @!P0 IMAD R0, R11, R14, R0 ;  /* 0x0000000e0b008224 */ /* 0x000fe200078e0200 */
[----:B------:R-:W-:Y:S01]  /*41c0*/  IADD3 R11, PT, PT, -R9, RZ, RZ ;  /* 0x000000ff090b7210 */ /* 0x000fe20007ffe1ff */
[----:B------:R-:W-:Y:S02]  /*41d0*/  IMAD R13, R2, R10, R13 ;  /* 0x0000000a020d7224 */ /* 0x000fe400078e020d */
[----:B------:R-:W-:Y:S02]  /*41e0*/  @!P0 IMAD R9, R15, R26, R3 ;  /* 0x0000001a0f098224 */ /* 0x000fe400078e0203 */
[----:B------:R-:W-:Y:S02]  /*41f0*/  @!P0 IMAD.MOV.U32 R3, RZ, RZ, R0 ;  /* 0x000000ffff038224 */ /* 0x000fe400078e0000 */
[----:B------:R-:W-:Y:S02]  /*4200*/  IMAD R8, R6, R11, R8 ;  /* 0x0000000b06087224 */ /* 0x000fe400078e0208 */
[----:B------:R-:W-:Y:S02]  /*4210*/  IMAD R13, R3, R2, R13 ;  /* 0x00000002030d7224 */ /* 0x000fe400078e020d */
[----:B------:R-:W-:Y:S02]  /*4220*/  IMAD R8, R9, R6, R8 ;  /* 0x0000000609087224 */ /* 0x000fe400078e0208 */
.L_x_69:
[----:B------:R-:W-:Y:S05]  /*4230*/  BRA.U UP1, `(.L_x_70) ;  /* 0x0000000101107547 */ /* 0x000fea000b800000 */
[----:B------:R-:W-:Y:S04]  /*4240*/  MOV R0, UR6 ;  /* 0x0000000600007c02 */ /* 0x000fe80008000f00 */
[----:B------:R-:W-:Y:S04]  /*4250*/  SHF.L.U32 R3, R0, 0x1f, RZ ;  /* 0x0000001f00037819 */ /* 0x000fe800000006ff */
[----:B------:R-:W2:Y:S02]  /*4260*/  SYNCS.PHASECHK.TRANS64.TRYWAIT P0, [UR7+0x78], R3 ;  /* 0x00007803ff0075a7 */ /* 0x000ea40008001107 */
[----:B--2---:R-:W-:Y:S05]  /*4270*/  @!P0 BRA `(.L_x_71) ;  /* 0x0000003400e88947 */ /* 0x004fea0003800000 */
.L_x_70:
[----:B------:R-:W-:Y:S02]  /*4280*/  R2UR UR11, R21 ;  /* 0x00000000150b72ca */ /* 0x000fe400000e0000 */
[----:B------:R-:W-:Y:S02]  /*4290*/  R2UR UR10, R20 ;  /* 0x00000000140a72ca */ /* 0x000fe400000e0000 */
[----:B------:R-:W-:Y:S04]  /*42a0*/  ISETP.NE.U32.AND P2, PT, RZ, UR4, PT ;  /* 0x00000004ff007c0c */ /* 0x000fe8000bf45070 */
[----:B------:R-:W-:Y:S05]  /*42b0*/  ISETP.NE.AND.EX P2, PT, RZ, UR5, PT, P2 ;  /* 0x00000005ff007c0c */ /* 0x000fea000bf45320 */
[----:B------:R-:W-:Y:S02]  /*42c0*/  USHF.L.U32 UR11, UR11, 0x6, URZ ;  /* 0x000000060b0b7899 */ /* 0x000fe400080006ff */
[----:B------:R-:W-:Y:S01]  /*42d0*/  USHF.L.U32 UR10, UR10, 0x6, URZ ;  /* 0x000000060a0a7899 */ /* 0x000fe200080006ff */
[----:B------:R-:W-:Y:S11]  /*42e0*/  BRA.U !UP4, `(.L_x_72) ;  /* 0x000000010c347547 */ /* 0x000ff6000b800000 */
[----:B------:R-:W-:Y:S01]  /*42f0*/  UPLOP3.LUT UP0, UPT, UPT, UPT, UP3, 0x80, 0x8 ;  /* 0x000000000008789c */ /* 0x000fe20003f0f030 */
[----:B--2---:R-:W-:Y:S02]  /*4300*/  HFMA2 R0, -RZ, RZ, 0, 5.9604644775390625e-08 ;  /* 0x00000001ff007431 */ /* 0x004fe400000001ff */
[----:B------:R-:W-:Y:S03]  /*4310*/  IMAD.MOV.U32 R67, RZ, RZ, 0x1 ;  /* 0x00000001ff437424 */ /* 0x000fe600078e00ff */
[----:B------:R-:W-:Y:S05]  /*4320*/  PLOP3.LUT P0, PT, PT, PT, UP0, 0x80, 0x8 ;  /* 0x000000000008781c */ /* 0x000fea0003f0f008 */
[----:B------:R-:W2:Y:S01]  /*4330*/  @UP0 LDCU.64 UR14, c[0x0][0x888] ;  /* 0x00011100ff0e07ac */ /* 0x000ea20008000a00 */
[----:B------:R-:W-:Y:S07]  /*4340*/  @UP0 UIMAD UR8, UR36, UR4, URZ ;  /* 0x00000004240802a4 */ /* 0x000fee000f8e02ff */
[----:B------:R-:W-:Y:S01]  /*4350*/  @!P0 PRMT R67, R0, 0x7610, R67 ;  /* 0x0000761000438816 */ /* 0x000fe20000000043 */
[----:B--2---:R-:W-:Y:S03]  /*4360*/  @UP0 UIMAD.WIDE UR14, UR8, 0x4, UR14 ;  /* 0x00000004080e08a5 */ /* 0x004fe6000f8e020e */
[----:B------:R-:W2:Y:S03]  /*4370*/  @!UP0 LDCU UR8, c[0x0][0x880] ;  /* 0x00011000ff0887ac */ /* 0x000ea60008000800 */
[----:B------:R-:W-:Y:S01]  /*4380*/  IMAD.U32 R10, RZ, RZ, UR14 ;  /* 0x0000000eff0a7e24 */ /* 0x000fe2000f8e00ff */
[----:B------:R-:W-:Y:S05]  /*4390*/  MOV R11, UR15 ;  /* 0x0000000f000b7c02 */ /* 0x000fea0008000f00 */
[----:B------:R3:W5:Y:S02]  /*43a0*/  @P0 LDG.E R35, desc[UR46][R10.64] ;  /* 0x0000002e0a230981 */ /* 0x000764000c1e1900 */
[----:B--23--:R-:W-:Y:S07]  /*43b0*/  @!P0 IMAD.U32 R35, RZ, RZ, UR8 ;  /* 0x00000008ff238e24 */ /* 0x00cfee000f8e00ff */
.L_x_72:
[----:B-----5:R-:W-:Y:S01]  /*43c0*/  @!P2 FSETP.EQ.AND P0, PT, R35, RZ, PT ;  /* 0x000000ff2300a20b */ /* 0x020fe20003f02000 */
[----:B------:R-:W-:Y:S01]  /*43d0*/  @!UPT UIADD3 URZ, UPT, UPT, URZ, URZ, URZ ;  /* 0x000000fffffff290 */ /* 0x000fe2000fffe0ff */
[----:B------:R-:W-:Y:S11]  /*43e0*/  @!P2 BRA `(.L_x_73) ;  /* 0x000000000014a947 */ /* 0x000ff60003800000 */
[----:B------:R-:W-:Y:S02]  /*43f0*/  LOP3.LUT P2, RZ, R67, 0xff, RZ, 0xc0, !PT ;  /* 0x000000ff43ff7812 */ /* 0x000fe4000784c0ff */
[----:B------:R-:W-:Y:S04]  /*4400*/  PLOP3.LUT P0, PT, PT, PT, UP0, 0x80, 0x8 ;  /* 0x000000000008781c */ /* 0x000fe80003f0f008 */
[----:B------:R-:W-:Y:S07]  /*4410*/  PLOP3.LUT P0, PT, P0, PT, PT, 0x8, 0x80 ;  /* 0x000000000080781c */ /* 0x000fee000070e170 */
[----:B------:R-:W-:Y:S11]  /*4420*/  @P2 FSETP.EQ.AND P0, PT, R35, RZ, PT ;  /* 0x000000ff2300220b */ /* 0x000ff60003f02000 */
[----:B------:R-:W-:Y:S02]  /*4430*/  @!UPT UIADD3 URZ, UPT, UPT, URZ, URZ, URZ ;  /* 0x000000fffffff290 */ /* 0x000fe4000fffe0ff */
.L_x_73:
[----:B------:R-:W-:Y:S01]  /*4440*/  ULEA UR15, UR13, UR7, 0x3 ;  /* 0x000000070d0f7291 */ /* 0x000fe2000f8e18ff */
[----:B--2---:R-:W-:Y:S02]  /*4450*/  SHF.L.U32 R3, R34, 0x1f, RZ ;  /* 0x0000001f22037819 */ /* 0x004fe400000006ff */
[----:B------:R-:W-:Y:S04]  /*4460*/  ELECT P4, URZ, PT ;  /* 0x0000000000ff782f */ /* 0x000fe80003880000 */
[----:B------:R-:W-:Y:S02]  /*4470*/  PLOP3.LUT P4, PT, P0, P4, PT, 0xf2, 0x2f ;  /* 0x00000000002f781c */ /* 0x000fe40000789e72 */
[----:B------:R-:W2:Y:S11]  /*4480*/  SYNCS.PHASECHK.TRANS64.TRYWAIT P2, [UR15+0x58], R3 ;  /* 0x00005803ff0075a7 */ /* 0x000eb6000804110f */
[----:B-1----:R-:W-:Y:S05]  /*4490*/  @!P4 IADD3 R20, P0, PT, R32, 0x580, RZ ;  /* 0x000005802014c810 */ /* 0x002fea0007f1e0ff */
[----:B------:R-:W-:Y:S01]  /*44a0*/  @!P4 IMAD.X R12, RZ, RZ, R33, P0 ;  /* 0x000000ffff0cc224 */ /* 0x000fe200000e0621 */
[----:B--2---:R-:W-:Y:S07]  /*44b0*/  @!P2 BRA `(.L_x_74) ;  /* 0x000000340070a947 */ /* 0x004fee0003800000 */
.L_x_145:
[----:B------:R-:W2:Y:S01]  /*44c0*/  LDC.64 R14, c[0x0][0xb10] ;  /* 0x0002c400ff0e7b82 */ /* 0x000ea20000000a00 */
[----:B------:R-:W-:Y:S01]  /*44d0*/  @!P4 R2UR UR8, R12 ;  /* 0x000000000c08c2ca */ /* 0x000fe200000e0000 */
[----:B------:R-:W-:Y:S01]  /*44e0*/  VOTEU.ALL UP2, P4 ;  /* 0x0000000000ff7886 */ /* 0x000fe20002040000 */
[----:B------:R-:W-:Y:S01]  /*44f0*/  @!P4 R2UR UR9, R20 ;  /* 0x000000001409c2ca */ /* 0x000fe200000e0000 */
[----:B------:R-:W-:Y:S01]  /*4500*/  VOTEU.ALL UP1, P4 ;  /* 0x0000000000ff7886 */ /* 0x000fe20002020000 */
[----:B------:R-:W-:Y:S03]  /*4510*/  UMOV UR20, 0x0 ;  /* 0x0000000000147882 */ /* 0x000fe60000000000 */
[----:B------:R-:W3:Y:S01]  /*4520*/  LDC.64 R10, c[0x0][0xb18] ;  /* 0x0002c600ff0a7b82 */ /* 0x000ee20000000a00 */
[----:B------:R-:W-:Y:S01]  /*4530*/  UMOV UR21, 0x10000000 ;  /* 0x1000000000157882 */ /* 0x000fe20000000000 */
[----:B------:R-:W-:Y:S01]  /*4540*/  UMOV UR12, UR36 ;  /* 0x00000024000c7c82 */ /* 0x000fe20008000000 */
[----:B------:R-:W-:Y:S01]  /*4550*/  UIADD3 UR14, UPT, UPT, UR13, 0x1, URZ ;  /* 0x000000010d0e7890 */ /* 0x000fe2000fffe0ff */
[----:B------:R-:W-:Y:S01]  /*4560*/  @P3 SHF.R.U32.HI R24, RZ, 0x10, R29 ;  /* 0x00000010ff183819 */ /* 0x000fe2000001161d */
[----:B------:R-:W-:Y:S03]  /*4570*/  VIADD R27, R27, 0x1 ;  /* 0x000000011b1b7836 */ /* 0x000fe60000000000 */
[----:B-1----:R-:W1:Y:S01]  /*4580*/  @!P1 LDC R0, c[0x0][0xb20] ;  /* 0x0002c800ff009b82 */ /* 0x002e620000000800 */
[----:B------:R-:W-:Y:S01]  /*4590*/  UISETP.NE.AND UP5, UPT, UR14, 0x3, UPT ;  /* 0x000000030e00788c */ /* 0x000fe2000bfa5270 */
[----:B------:R-:W-:Y:S01]  /*45a0*/  IMAD.U32 R21, RZ, RZ, UR8 ;  /* 0x00000008ff157e24 */ /* 0x000fe2000f8e00ff */
[----:B------:R-:W-:Y:S05]  /*45b0*/  @!UP2 ULEA UR8, UR13, UR7, 0xd ;  /* 0x000000070d08a291 */ /* 0x000fea000f8e68ff */
[----:B------:R-:W5:Y:S01]  /*45c0*/  @!P1 LDC R3, c[0x0][0xb0c] ;  /* 0x0002c300ff039b82 */ /* 0x000f620000000800 */
[----:B------:R-:W-:Y:S01]  /*45d0*/  IMAD.U32 R20, RZ, RZ, UR9 ;  /* 0x00000009ff147e24 */ /* 0x000fe2000f8e00ff */
[----:B------:R-:W-:Y:S01]  /*45e0*/  UIADD3 UR9, UPT, UPT, UR15, 0x40, URZ ;  /* 0x000000400f097890 */ /* 0x000fe2000fffe0ff */
[----:B------:R-:W-:Y:S01]  /*45f0*/  @!P4 R2UR UR19, R21 ;  /* 0x000000001513c2ca */ /* 0x000fe200000e0000 */
[----:B------:R-:W-:Y:S02]  /*4600*/  @!UP2 UIADD3 UR8, UPT, UPT, UR8, 0x400, URZ ;  /* 0x000004000808a890 */ /* 0x000fe4000fffe0ff */
[----:B------:R-:W-:Y:S01]  /*4610*/  @!P4 R2UR UR18, R20 ;  /* 0x000000001412c2ca */ /* 0x000fe200000e0000 */
[----:B------:R-:W-:Y:S01]  /*4620*/  @!P4 IMAD.MOV.U32 R20, RZ, RZ, 0x2000 ;  /* 0x00002000ff14c424 */ /* 0x000fe200078e00ff */
[----:B------:R-:W-:Y:S02]  /*4630*/  UPRMT UR16, UR37, 0x654, UR9 ;  /* 0x0000065425107896 */ /* 0x000fe40008000009 */
[----:B------:R-:W-:Y:S02]  /*4640*/  USEL UR17, URZ, 0x1, UP5 ;  /* 0x00000001ff117887 */ /* 0x000fe4000a800000 */
[----:B------:R-:W-:Y:S04]  /*4650*/  USEL UR14, UR14, URZ, UP5 ;  /* 0x000000ff0e0e7287 */ /* 0x000fe8000a800000 */
[----:B------:R-:W-:Y:S01]  /*4660*/  ULEA UR13, UR14, UR7, 0x3 ;  /* 0x000000070e0d7291 */ /* 0x000fe2000f8e18ff */
[----:B------:R-:W-:Y:S02]  /*4670*/  LOP3.LUT R34, R34, UR17, RZ, 0x3c, !PT ;  /* 0x0000001122227c12 */ /* 0x000fe4000f8e3cff */
[----:B------:R1:W-:Y:S01]  /*4680*/  @!UP1 UTMALDG.3D [UR8], [UR18], desc[UR20] ;  /* 0x00001408120095b4 */ /* 0x0003e20008011000 */
[----:B------:R1:W-:Y:S01]  /*4690*/  @!P4 SYNCS.ARRIVE.TRANS64.RED.A0TR RZ, [UR15+0x40], R20 ;  /* 0x00004014ffffc9a7 */ /* 0x0003e2000830040f */
[----:B------:R-:W-:Y:S02]  /*46a0*/  SHF.L.U32 R12, R34, 0x1f, RZ ;  /* 0x0000001f220c7819 */ /* 0x000fe400000006ff */
[----:B-----5:R-:W-:Y:S01]  /*46b0*/  @!P1 ISETP.NE.AND P2, PT, R3, 0x1, PT ;  /* 0x000000010300980c */ /* 0x020fe20003f45270 */
[C---:B--2---:R-:W-:Y:S01]  /*46c0*/  @!P1 IMAD.HI.U32 R14, R13.reuse, R14, RZ ;  /* 0x0000000e0d0e9227 */ /* 0x044fe200078e00ff */
[----:B---3--:R-:W-:Y:S03]  /*46d0*/  @!P1 ISETP.NE.AND P0, PT, R10, 0x1, PT ;  /* 0x000000010a00980c */ /* 0x008fe60003f05270 */
[C---:B------:R-:W-:Y:S01]  /*46e0*/  @!P1 IMAD.HI.U32 R11, R8.reuse, R11, RZ ;  /* 0x0000000b080b9227 */ /* 0x040fe200078e00ff */
[----:B------:R-:W-:Y:S04]  /*46f0*/  @!P1 SHF.R.U32.HI R14, RZ, R15, R14 ;  /* 0x0000000fff0e9219 */ /* 0x000fe8000001160e */
[----:B-1----:R-:W-:Y:S01]  /*4700*/  @!P1 SHF.R.U32.HI R9, RZ, R0, R11 ;  /* 0x00000000ff099219 */ /* 0x002fe2000001160b */
[----:B------:R-:W-:Y:S01]  /*4710*/  SYNCS.ARRIVE.TRANS64.RED.A1T0 RZ, [UR16], RZ ;  /* 0x000000ffffff79a7 */ /* 0x000fe20008100410 */
[----:B------:R-:W-:Y:S02]  /*4720*/  @!P1 SEL R14, R13, R14, !P2 ;  /* 0x0000000e0d0e9207 */ /* 0x000fe40005000000 */
[----:B------:R-:W-:Y:S01]  /*4730*/  @!P1 SEL R9, R8, R9, !P0 ;  /* 0x0000000908099207 */ /* 0x000fe20004000000 */
[----:B------:R-:W1:Y:S04]  /*4740*/  SYNCS.PHASECHK.TRANS64.TRYWAIT P5, [UR13+0x58], R12 ;  /* 0x0000580cff0075a7 */ /* 0x000e6800080a110d */
[----:B------:R-:W-:Y:S02]  /*4750*/  @!P1 IMAD.IADD R0, R9, 0x1, -R14 ;  /* 0x0000000109009824 */ /* 0x000fe400078e0a0e */
[----:B------:R-:W-:Y:S02]  /*4760*/  @!P1 IMAD.IADD R9, R14, 0x1, -R9 ;  /* 0x000000010e099824 */ /* 0x000fe400078e0a09 */
[----:B------:R-:W-:Y:S02]  /*4770*/  @!P1 IMAD R13, R0, R3, R13 ;  /* 0x00000003000d9224 */ /* 0x000fe400078e020d */
[----:B------:R-:W-:Y:S01]  /*4780*/  @!P1 IMAD R8, R9, R10, R8 ;  /* 0x0000000a09089224 */ /* 0x000fe200078e0208 */
[----:B-1----:R-:W-:Y:S06]  /*4790*/  @!P5 BRA `(.L_x_75) ;  /* 0x0000003000d0d947 */ /* 0x002fec0003800000 */
.L_x_147:
[----:B-1----:R-:W-:Y:S01]  /*47a0*/  @!P4 IADD3 R3, P0, PT, R32, 0x580, RZ ;  /* 0x000005802003c810 */ /* 0x002fe20007f1e0ff */
[----:B------:R-:W-:Y:S01]  /*47b0*/  UMOV UR18, 0x0 ;  /* 0x0000000000127882 */ /* 0x000fe20000000000 */
[----:B------:R-:W-:Y:S01]  /*47c0*/  UMOV UR19, 0x10000000 ;  /* 0x1000000000137882 */ /* 0x000fe20000000000 */
[----:B------:R-:W-:Y:S01]  /*47d0*/  VOTEU.ALL UP1, P4 ;  /* 0x0000000000ff7886 */ /* 0x000fe20002020000 */
[----:B------:R-:W-:Y:S01]  /*47e0*/  @!P4 R2UR UR9, R3 ;  /* 0x000000000309c2ca */ /* 0x000fe200000e0000 */
[----:B------:R-:W-:Y:S01]  /*47f0*/  @!P4 IMAD.X R0, RZ, RZ, R33, P0 ;  /* 0x000000ffff00c224 */ /* 0x000fe200000e0621 */
[----:B------:R-:W-:Y:S01]  /*4800*/  UMOV UR12, UR36 ;  /* 0x00000024000c7c82 */ /* 0x000fe20008000000 */
[----:B------:R-:W-:Y:S01]  /*4810*/  @P3 R2UR UR36, R24 ;  /* 0x00000000182432ca */ /* 0x000fe200000e0000 */
[----:B------:R-:W-:Y:S01]  /*4820*/  @!UP1 ULEA UR15, UR14, UR7, 0xd ;  /* 0x000000070e0f9291 */ /* 0x000fe2000f8e68ff */
[----:B------:R-:W-:Y:S01]  /*4830*/  ISETP.NE.AND P0, PT, R27, 0x2, PT ;  /* 0x000000021b00780c */ /* 0x000fe20003f05270 */
[----:B------:R-:W-:Y:S01]  /*4840*/  @!UP1 UIADD3 UR10, UPT, UPT, UR10, 0x20, URZ ;  /* 0x000000200a0a9890 */ /* 0x000fe2000fffe0ff */
[----:B------:R-:W-:Y:S01]  /*4850*/  @!P4 R2UR UR8, R0 ;  /* 0x000000000008c2ca */ /* 0x000fe200000e0000 */
[----:B------:R-:W-:Y:S01]  /*4860*/  IMAD.IADD R20, R8, 0x1, R66 ;  /* 0x0000000108147824 */ /* 0x000fe200078e0242 */
[----:B------:R-:W-:Y:S01]  /*4870*/  SEL R0, RZ, 0x1, P0 ;  /* 0x00000001ff007807 */ /* 0x000fe20000000000 */
[----:B------:R-:W-:Y:S01]  /*4880*/  IMAD.IADD R21, R13, 0x1, R68 ;  /* 0x000000010d157824 */ /* 0x000fe200078e0244 */
[----:B------:R-:W-:Y:S02]  /*4890*/  SEL R27, R27, RZ, P0 ;  /* 0x000000ff1b1b7207 */ /* 0x000fe40000000000 */
[----:B------:R-:W-:Y:S01]  /*48a0*/  IMAD.U32 R10, RZ, RZ, UR9 ;  /* 0x00000009ff0a7e24 */ /* 0x000fe2000f8e00ff */
[----:B------:R-:W-:Y:S01]  /*48b0*/  UIADD3 UR9, UPT, UPT, UR13, 0x40, URZ ;  /* 0x000000400d097890 */ /* 0x000fe2000fffe0ff */
[----:B------:R-:W-:Y:S03]  /*48c0*/  LOP3.LUT R25, R25, R0, RZ, 0x3c, !PT ;  /* 0x0000000019197212 */ /* 0x000fe600078e3cff */
[----:B------:R-:W-:Y:S02]  /*48d0*/  @!P4 R2UR UR16, R10 ;  /* 0x000000000a10c2ca */ /* 0x000fe400000e0000 */
[----:B------:R-:W-:Y:S01]  /*48e0*/  IMAD.U32 R11, RZ, RZ, UR8 ;  /* 0x00000008ff0b7e24 */ /* 0x000fe2000f8e00ff */
[----:B------:R-:W-:Y:S01]  /*48f0*/  @!UP1 UIADD3 UR8, UPT, UPT, UR15, 0x400, URZ ;  /* 0x000004000f089890 */ /* 0x000fe2000fffe0ff */
[----:B------:R-:W-:Y:S01]  /*4900*/  VOTEU.ALL UP1, P4 ;  /* 0x0000000000ff7886 */ /* 0x000fe20002020000 */
[----:B------:R-:W-:Y:S02]  /*4910*/  UPRMT UR15, UR37, 0x654, UR9 ;  /* 0x00000654250f7896 */ /* 0x000fe40008000009 */
[----:B------:R-:W-:Y:S11]  /*4920*/  @!P4 R2UR UR17, R11 ;  /* 0x000000000b11c2ca */ /* 0x000ff600000e0000 */
[----:B------:R-:W-:Y:S02]  /*4930*/  @!UPT UIADD3 URZ, UPT, UPT, URZ, URZ, URZ ;  /* 0x000000fffffff290 */ /* 0x000fe4000fffe0ff */
[----:B------:R2:W-:Y:S01]  /*4940*/  @!UP1 UTMALDG.3D [UR8], [UR16], desc[UR18] ;  /* 0x00001208100095b4 */ /* 0x0005e20008011000 */
[----:B------:R2:W-:Y:S01]  /*4950*/  @!P4 SYNCS.ARRIVE.TRANS64.RED.A0TR RZ, [UR13+0x40], R23 ;  /* 0x00004017ffffc9a7 */ /* 0x0005e2000830040d */
[----:B------:R-:W-:Y:S04]  /*4960*/  UIADD3 UR13, UPT, UPT, UR14, 0x1, URZ ;  /* 0x000000010e0d7890 */ /* 0x000fe8000fffe0ff */
[----:B------:R-:W-:Y:S04]  /*4970*/  UISETP.NE.AND UP1, UPT, UR13, 0x3, UPT ;  /* 0x000000030d00788c */ /* 0x000fe8000bf25270 */
[----:B------:R-:W-:Y:S02]  /*4980*/  USEL UR14, URZ, 0x1, UP1 ;  /* 0x00000001ff0e7887 */ /* 0x000fe40008800000 */
[----:B------:R-:W-:Y:S02]  /*4990*/  USEL UR13, UR13, URZ, UP1 ;  /* 0x000000ff0d0d7287 */ /* 0x000fe40008800000 */
[----:B------:R-:W-:Y:S02]  /*49a0*/  UPLOP3.LUT UP1, UPT, UPT, UPT, UPT, 0x80, 0x8 ;  /* 0x000000000008789c */ /* 0x000fe40003f2f070 */
[----:B------:R-:W-:Y:S01]  /*49b0*/  LOP3.LUT R34, R34, UR14, RZ, 0x3c, !PT ;  /* 0x0000000e22227c12 */ /* 0x000fe2000f8e3cff */
[----:B------:R-:W-:Y:S01]  /*49c0*/  SYNCS.ARRIVE.TRANS64.RED.A1T0 RZ, [UR15], RZ ;  /* 0x000000ffffff79a7 */ /* 0x000fe2000810040f */
[----:B------:R-:W-:Y:S07]  /*49d0*/  @P3 BRA `(.L_x_76) ;  /* 0xfffffff4001c3947 */ /* 0x000fee000383ffff */
[----:B------:R-:W-:Y:S01]  /*49e0*/  UIADD3 UR7, UPT, UPT, UR7, 0x58, URZ ;  /* 0x0000005807077890 */ /* 0x000fe2000fffe0ff */
[----:B------:R-:W-:-:S03]  /*49f0*/  SHF.L.U32 R3, R34, 0x1f, RZ ;  /* 0x0000001f22037819 */ /* 0x000fc600000006ff */
[----:B------:R-:W-:-:S09]  /*4a00*/  ULEA UR4, UR13, UR7, 0x3 ;  /* 0x000000070d047291 */ /* 0x000fd2000f8e18ff */
[----:B------:R-:W1:Y:S02]  /*4a10*/  SYNCS.PHASECHK.TRANS64.TRYWAIT P0, [UR4], R3 ;  /* 0x00000003ff0075a7 */ /* 0x000e640008001104 */
[----:B-1----:R-:W-:Y:S05]  /*4a20*/  @!P0 BRA `(.L_x_77) ;  /* 0x0000003000448947 */ /* 0x002fea0003800000 */
.L_x_149:
        /* <DEDUP_REMOVED lines=9> */
.L_x_151:
[----:B------:R-:W-:-:S04]  /*4ac0*/  UIADD3 UR5, UPT, UPT, UR5, 0x1, URZ ;  /* 0x0000000105057890 */ /* 0x000fc8000fffe0ff */
[----:B------:R-:W-:-:S04]  /*4ad0*/  UISETP.NE.AND UP0, UPT, UR5, 0x3, UPT ;  /* 0x000000030500788c */ /* 0x000fc8000bf05270 */
[----:B------:R-:W-:Y:S02]  /*4ae0*/  USEL UR4, URZ, 0x1, UP0 ;  /* 0x00000001ff047887 */ /* 0x000fe40008000000 */
[----:B------:R-:W-:-:S04]  /*4af0*/  USEL UR5, UR5, URZ, UP0 ;  /* 0x000000ff05057287 */ /* 0x000fc80008000000 */
[----:B------:R-:W-:Y:S01]  /*4b00*/  ULEA UR5, UR5, UR7, 0x3 ;  /* 0x0000000705057291 */ /* 0x000fe2000f8e18ff */
[----:B-1----:R-:W-:-:S04]  /*4b10*/  LOP3.LUT R3, R34, UR4, RZ, 0x3c, !PT ;  /* 0x0000000422037c12 */ /* 0x002fc8000f8e3cff */
[----:B------:R-:W-:Y:S01]  /*4b20*/  SHF.L.U32 R3, R3, 0x1f, RZ ;  /* 0x0000001f03037819 */ /* 0x000fe200000006ff */
[----:B------:R-:W-:-:S07]  /*4b30*/  IMAD.U32 R0, RZ, RZ, UR5 ;  /* 0x00000005ff007e24 */ /* 0x000fce000f8e00ff */
.L_x_79:
[----:B-1----:R1:W3:Y:S02]  /*4b40*/  SYNCS.PHASECHK.TRANS64.TRYWAIT P0, [R0+URZ], R3 ;  /* 0x00000003000075a7 */ /* 0x0022e400080011ff */
[----:B---3--:R-:W-:Y:S05]  /*4b50*/  @!P0 NANOSLEEP.SYNCS 0x989680 ;  /* 0x009896800000895d */ /* 0x008fea0003900000 */
[----:B------:R-:W3:Y:S02]  /*4b60*/  @!P0 SYNCS.PHASECHK.TRANS64 P0, [R0+URZ], R3 ;  /* 0x00000003000085a7 */ /* 0x000ee400080010ff */
[----:B--23--:R-:W-:Y:S05]  /*4b70*/  @P0 EXIT ;  /* 0x000000000000094d */ /* 0x00cfea0003800000 */
[----:B------:R-:W-:Y:S05]  /*4b80*/  BRA `(.L_x_79) ;  /* 0xfffffffc00ec7947 */ /* 0x000fea000383ffff */
.L_x_67:
[----:B------:R-:W-:-:S06]  /*4b90*/  UISETP.GE.AND UP1, UPT, UR8, 0x4, UPT ;  /* 0x000000040800788c */ /* 0x000fcc000bf26270 */
[----:B------:R-:W-:-:S13]  /*4ba0*/  PLOP3.LUT P0, PT, PT, PT, UP1, 0x80, 0x8 ;  /* 0x000000000008781c */ /* 0x000fda0003f0f018 */
[----:B------:R-:W-:Y:S05]  /*4bb0*/  @!P0 EXIT ;  /* 0x000000000000894d */ /* 0x000fea0003800000 */
[----:B------:R-:W-:Y:S01]  /*4bc0*/  BAR.SYNC.DEFER_BLOCKING 0x6, 0xa0 ;  /* 0x0182800000007b1d */ /* 0x000fe20000010000 */
[C---:B------:R-:W-:Y:S01]  /*4bd0*/  IMAD.SHL.U32 R0, R79.reuse, 0x20, RZ ;  /* 0x000000204f007824 */ /* 0x040fe200078e00ff */
[C---:B------:R-:W-:Y:S01]  /*4be0*/  R2P PR, R79.reuse, 0x6 ;  /* 0x000000064f007804 */ /* 0x040fe20000000000 */
[C---:B------:R-:W-:Y:S02]  /*4bf0*/  IMAD.SHL.U32 R72, R79.reuse, 0x4, RZ ;  /* 0x000000044f487824 */ /* 0x040fe400078e00ff */
[C---:B------:R-:W-:Y:S01]  /*4c00*/  IMAD.U32 R32, R79.reuse, 0x10000, RZ ;  /* 0x000100004f207824 */ /* 0x040fe200078e00ff */
[----:B------:R-:W-:Y:S02]  /*4c10*/  UMOV UR48, 0x400 ;  /* 0x0000040000307882 */ /* 0x000fe40000000000 */
[----:B------:R-:W1:Y:S01]  /*4c20*/  LDC R71, c[0x0][0x370] ;  /* 0x0000dc00ff477b82 */ /* 0x000e620000000800 */
[----:B------:R-:W-:Y:S01]  /*4c30*/  ULEA UR48, UR37, UR48, 0x18 ;  /* 0x0000003025307291 */ /* 0x000fe2000f8ec0ff */
[C---:B------:R-:W-:Y:S01]  /*4c40*/  LOP3.LUT R7, R0.reuse, 0xe0, RZ, 0xc0, !PT ;  /* 0x000000e000077812 */ /* 0x040fe200078ec0ff */
[----:B------:R-:W-:Y:S01]  /*4c50*/  IMAD.SHL.U32 R5, R79, 0x10, RZ ;  /* 0x000000104f057824 */ /* 0x000fe200078e00ff */
[----:B------:R-:W-:Y:S01]  /*4c60*/  LOP3.LUT R0, R0, 0x100, RZ, 0xc0, !PT ;  /* 0x0000010000007812 */ /* 0x000fe200078ec0ff */
[----:B------:R-:W-:Y:S01]  /*4c70*/  IMAD.MOV.U32 R78, RZ, RZ, 0x8 ;  /* 0x00000008ff4e7424 */ /* 0x000fe200078e00ff */
[----:B------:R-:W-:Y:S01]  /*4c80*/  LOP3.LUT R72, R7, 0x1c, R72, 0xf8, !PT ;  /* 0x0000001c07487812 */ /* 0x000fe200078ef848 */
[----:B------:R-:W-:Y:S01]  /*4c90*/  IMAD.MOV.U32 R77, RZ, RZ, 0x10 ;  /* 0x00000010ff4d7424 */ /* 0x000fe200078e00ff */
[----:B------:R-:W2:Y:S01]  /*4ca0*/  LDC R28, c[0x0][0xb0c] ;  /* 0x0002c300ff1c7b82 */ /* 0x000ea20000000800 */
[----:B------:R-:W-:Y:S01]  /*4cb0*/  SHF.R.U32.HI R7, RZ, 0x2, R79 ;  /* 0x00000002ff077819 */ /* 0x000fe2000001164f */
[----:B------:R-:W-:Y:S01]  /*4cc0*/  IMAD.MOV.U32 R30, RZ, RZ, RZ ;  /* 0x000000ffff1e7224 */ /* 0x000fe200078e00ff */
[----:B------:R-:W-:Y:S01]  /*4cd0*/  LOP3.LUT R32, R32, 0x600000, RZ, 0xc0, !PT ;  /* 0x0060000020207812 */ /* 0x000fe200078ec0ff */
[----:B------:R-:W-:Y:S01]  /*4ce0*/  IMAD.MOV.U32 R76, RZ, RZ, RZ ;  /* 0x000000ffff4c7224 */ /* 0x000fe200078e00ff */
[----:B------:R-:W-:Y:S01]  /*4cf0*/  LOP3.LUT R5, R0, 0x600, R5, 0xf8, !PT ;  /* 0x0000060000057812 */ /* 0x000fe200078ef805 */
[----:B------:R-:W-:Y:S01]  /*4d00*/  IMAD.MOV.U32 R82, RZ, RZ, RZ ;  /* 0x000000ffff527224 */ /* 0x000fe200078e00ff */
[----:B------:R-:W-:Y:S01]  /*4d10*/  LOP3.LUT R72, R72, 0x4, R7, 0x78, !PT ;  /* 0x0000000448487812 */ /* 0x000fe200078e7807 */
[----:B------:R-:W4:Y:S01]  /*4d20*/  LDC R69, c[0x0][0xb20] ;  /* 0x0002c800ff457b82 */ /* 0x000f220000000800 */
[----:B------:R-:W3:Y:S01]  /*4d30*/  LDS R3, [UR48+0x130] ;  /* 0x00013030ff037984 */ /* 0x000ee20008000800 */
[----:B------:R-:W-:Y:S01]  /*4d40*/  LOP3.LUT R79, R79, 0x60, RZ, 0xc0, !PT ;  /* 0x000000604f4f7812 */ /* 0x000fe200078ec0ff */
[----:B------:R-:W-:Y:S01]  /*4d50*/  IMAD.MOV.U32 R75, RZ, RZ, RZ ;  /* 0x000000ffff4b7224 */ /* 0x000fe200078e00ff */
[----:B------:R-:W-:Y:S01]  /*4d60*/  LOP3.LUT R72, R5, R72, RZ, 0xfc, !PT ;  /* 0x0000004805487212 */ /* 0x000fe200078efcff */
[----:B------:R-:W1:Y:S01]  /*4d70*/  LDCU.64 UR54, c[0x0][0x348] ;  /* 0x00006900ff3677ac */ /* 0x000e620008000a00 */
[----:B------:R-:W-:-:S02]  /*4d80*/  SEL R78, R78, 0xfffffff8, !P1 ;  /* 0xfffffff84e4e7807 */ /* 0x000fc40004800000 */
[----:B------:R-:W1:Y:S01]  /*4d90*/  LDC R27, c[0x0][0xb30] ;  /* 0x0002cc00ff1b7b82 */ /* 0x000e620000000800 */
[----:B------:R-:W-:Y:S01]  /*4da0*/  SEL R77, R77, 0xfffffff0, !P2 ;  /* 0xfffffff04d4d7807 */ /* 0x000fe20005000000 */
[----:B------:R-:W1:Y:S01]  /*4db0*/  LDCU.64 UR38, c[0x0][0x888] ;  /* 0x00011100ff2677ac */ /* 0x000e620008000a00 */
[----:B------:R-:W1:Y:S05]  /*4dc0*/  LDCU.64 UR44, c[0x0][0x890] ;  /* 0x00011200ff2c77ac */ /* 0x000e6a0008000a00 */
[----:B------:R-:W1:Y:S01]  /*4dd0*/  LDC.64 R64, c[0x0][0xb10] ;  /* 0x0002c400ff407b82 */ /* 0x000e620000000a00 */
[----:B------:R-:W-:Y:S01]  /*4de0*/  UMOV UR51, 0x1 ;  /* 0x0000000100337882 */ /* 0x000fe20000000000 */
[----:B------:R-:W-:Y:S01]  /*4df0*/  UMOV UR56, URZ ;  /* 0x000000ff00387c82 */ /* 0x000fe20008000000 */
[----:B------:R-:W-:Y:S01]  /*4e00*/  UIADD3 UR52, UPT, UPT, UR48, 0x400, URZ ;  /* 0x0000040030347890 */ /* 0x000fe2000fffe0ff */
[----:B------:R-:W-:Y:S01]  /*4e10*/  UMOV UR50, URZ ;  /* 0x000000ff00327c82 */ /* 0x000fe20008000000 */
[----:B------:R-:W-:-:S03]  /*4e20*/  UMOV UR49, URZ ;  /* 0x000000ff00317c82 */ /* 0x000fc60008000000 */
[----:B------:R-:W1:Y:S08]  /*4e30*/  LDC.64 R24, c[0x0][0xb18] ;  /* 0x0002c600ff187b82 */ /* 0x000e700000000a00 */
[----:B------:R-:W1:Y:S08]  /*4e40*/  LDC.64 R22, c[0x0][0xb28] ;  /* 0x0002ca00ff167b82 */ /* 0x000e700000000a00 */
[----:B------:R-:W1:Y:S01]  /*4e50*/  LDC.64 R62, c[0x0][0x8b0] ;  /* 0x00022c00ff3e7b82 */ /* 0x000e620000000a00 */
[----:B---3--:R-:W-:-:S07]  /*4e60*/  IMAD.IADD R32, R3, 0x1, R32 ;  /* 0x0000000103207824 */ /* 0x008fce00078e0220 */
[----:B------:R-:W3:Y:S08]  /*4e70*/  LDC.64 R60, c[0x0][0x8a8] ;  /* 0x00022a00ff3c7b82 */ /* 0x000ef00000000a00 */
[----:B--2-4-:R-:W1:Y:S02]  /*4e80*/  LDC R70, c[0x0][0x374] ;  /* 0x0000dd00ff467b82 */ /* 0x014e640000000800 */
.L_x_110:
[C---:B------:R-:W-:Y:S02]  /*4e90*/  LEA R0, R82.reuse, UR48, 0x3 ;  /* 0x0000003052007c11 */ /* 0x040fe4000f8e18ff */
[----:B------:R-:W-:Y:S02]  /*4ea0*/  SHF.L.U32 R3, R75, 0x1f, RZ ;  /* 0x0000001f4b037819 */ /* 0x000fe400000006ff */
[----:B-1----:R-:W-:Y:S02]  /*4eb0*/  LEA R16, R82, UR48, 0x4 ;  /* 0x0000003052107c11 */ /* 0x002fe4000f8e20ff */
[----:B------:R-:W2:Y:S02]  /*4ec0*/  SYNCS.PHASECHK.TRANS64.TRYWAIT P0, [R0+URZ+0x80], R3 ;  /* 0x00008003000075a7 */ /* 0x000ea400080011ff */
[----:B--2---:R-:W-:Y:S05]  /*4ed0*/  @!P0 BRA `(.L_x_80) ;  /* 0x0000002c00488947 */ /* 0x004fea0003800000 */
.L_x_152:
[----:B------:R-:W4:Y:S01]  /*4ee0*/  LDC.64 R12, c[0x0][0xb10] ;  /* 0x0002c400ff0c7b82 */ /* 0x000f220000000a00 */
[----:B------:R-:W3:Y:S01]  /*4ef0*/  LDS.128 R16, [R16+0x110] ;  /* 0x0001100010107984 */ /* 0x000ee20000000c00 */
[----:B-1----:R-:W-:Y:S01]  /*4f00*/  ISETP.NE.AND P1, PT, R27, 0x1, PT ;  /* 0x000000011b00780c */ /* 0x002fe20003f25270 */
[----:B--2---:R-:W-:Y:S01]  /*4f10*/  VIADD R0, R0, 0x90 ;  /* 0x0000009000007836 */ /* 0x004fe20000000000 */
[----:B------:R-:W-:Y:S04]  /*4f20*/  ISETP.GE.AND P0, PT, R26, 0x1, PT ;  /* 0x000000011a00780c */ /* 0x000fe80003f06270 */
[----:B------:R-:W1:Y:S01]  /*4f30*/  LDC.64 R10, c[0x0][0xb18] ;  /* 0x0002c600ff0a7b82 */ /* 0x000e620000000a00 */
[----:B------:R-:W-:Y:S01]  /*4f40*/  PRMT R0, RZ, 0x654, R0 ;  /* 0x00000654ff007816 */ /* 0x000fe20000000000 */
[----:B------:R-:W-:Y:S01]  /*4f50*/  @!PT LDS RZ, [RZ] ;  /* 0x00000000fffff984 */ /* 0x000fe20000000800 */
[----:B------:R-:W-:Y:S01]  /*4f60*/  @!PT LDS RZ, [RZ] ;  /* 0x00000000fffff984 */ /* 0x000fe20000000800 */
[----:B------:R-:W-:Y:S01]  /*4f70*/  @!PT LDS RZ, [RZ] ;  /* 0x00000000fffff984 */ /* 0x000fe20000000800 */
[----:B------:R-:W-:Y:S01]  /*4f80*/  @!PT LDS RZ, [RZ] ;  /* 0x00000000fffff984 */ /* 0x000fe20000000800 */
[----:B------:R2:W-:Y:S06]  /*4f90*/  MEMBAR.ALL.CTA ;  /* 0x0000000000007992 */ /* 0x0005ec0000008000 */
[----:B--2---:R-:W2:Y:S01]  /*4fa0*/  FENCE.VIEW.ASYNC.S ;  /* 0x00000000000073c6 */ /* 0x004ea20000000000 */
[----:B------:R-:W1:Y:S08]  /*4fb0*/  @!P1 LDC R14, c[0x0][0xb20] ;  /* 0x0002c800ff0e9b82 */ /* 0x000e700000000800 */
[----:B------:R-:W1:Y:S01]  /*4fc0*/  @!P1 LDC R9, c[0x0][0xb0c] ;  /* 0x0002c300ff099b82 */ /* 0x000e620000000800 */
[----:B--2---:R2:W-:Y:S01]  /*4fd0*/  SYNCS.ARRIVE.TRANS64.RED.A1T0 RZ, [R0+URZ], RZ ;  /* 0x000000ff00ff79a7 */ /* 0x0045e200081004ff */
[----:B---3--:R-:W-:Y:S04]  /*4fe0*/  LOP3.LUT P4, RZ, R18, 0x1, RZ, 0xc0, !PT ;  /* 0x0000000112ff7812 */ /* 0x008fe8000788c0ff */
[----:B------:R-:W-:Y:S09]  /*4ff0*/  P2R R80, PR, RZ, 0x10 ;  /* 0x00000010ff507803 */ /* 0x000ff20000000000 */
[----:B------:R-:W-:Y:S02]  /*5000*/  @P4 MOV R31, R16 ;  /* 0x00000010001f4202 */ /* 0x000fe40000000f00 */
[----:B------:R-:W-:Y:S01]  /*5010*/  @P4 LOP3.LUT R29, R17, 0xffff, RZ, 0xc0, !PT ;  /* 0x0000ffff111d4812 */ /* 0x000fe200078ec0ff */
[----:B--2-4-:R-:W-:Y:S06]  /*5020*/  @!P0 BRA `(.L_x_81) ;  /* 0x0000000000a48947 */ /* 0x014fec0003800000 */
[----:B------:R-:W-:Y:S01]  /*5030*/  IMAD.HI.U32 R36, R70, R25, RZ ;  /* 0x0000001946247227 */ /* 0x000fe200078e00ff */
[----:B------:R-:W-:Y:S02]  /*5040*/  ISETP.NE.AND P0, PT, R24, 0x1, PT ;  /* 0x000000011800780c */ /* 0x000fe40003f05270 */
[----:B------:R-:W-:Y:S01]  /*5050*/  ISETP.NE.AND P2, PT, R26, 0x1, PT ;  /* 0x000000011a00780c */ /* 0x000fe20003f45270 */
[-C--:B------:R-:W-:Y:S01]  /*5060*/  IMAD.HI.U32 R34, R71, R64.reuse, RZ ;  /* 0x0000004047227227 */ /* 0x080fe200078e00ff */
[----:B------:R-:W-:Y:S02]  /*5070*/  SHF.R.U32.HI R37, RZ, R69, R36 ;  /* 0x00000045ff257219 */ /* 0x000fe40000011624 */
[----:B------:R-:W-:Y:S01]  /*5080*/  ISETP.NE.AND P3, PT, R28, 0x1, PT ;  /* 0x000000011c00780c */ /* 0x000fe20003f65270 */
[----:B------:R-:W-:Y:S01]  /*5090*/  IMAD.HI.U32 R40, R29, R25, RZ ;  /* 0x000000191d287227 */ /* 0x000fe200078e00ff */
[----:B------:R-:W-:Y:S02]  /*50a0*/  SHF.R.U32.HI R34, RZ, R65, R34 ;  /* 0x00000041ff227219 */ /* 0x000fe40000011622 */
[----:B------:R-:W-:Y:S01]  /*50b0*/  SEL R3, R70, R37, !P0 ;  /* 0x0000002546037207 */ /* 0x000fe20004000000 */
[----:B------:R-:W-:Y:S01]  /*50c0*/  IMAD.HI.U32 R38, R31, R64, RZ ;  /* 0x000000401f267227 */ /* 0x000fe200078e00ff */
[----:B------:R-:W-:Y:S03]  /*50d0*/  SEL R7, R71, R34, !P3 ;  /* 0x0000002247077207 */ /* 0x000fe60005800000 */
[-C--:B------:R-:W-:Y:S01]  /*50e0*/  IMAD.HI.U32 R34, R3, R22.reuse, RZ ;  /* 0x0000001603227227 */ /* 0x080fe200078e00ff */
[----:B------:R-:W-:Y:S03]  /*50f0*/  SHF.R.U32.HI R38, RZ, R65, R38 ;  /* 0x00000041ff267219 */ /* 0x000fe60000011626 */
[----:B------:R-:W-:Y:S01]  /*5100*/  IMAD.HI.U32 R36, R7, R22, RZ ;  /* 0x0000001607247227 */ /* 0x000fe200078e00ff */
[----:B------:R-:W-:Y:S02]  /*5110*/  @P2 SHF.R.U32.HI R3, RZ, R23, R34 ;  /* 0x00000017ff032219 */ /* 0x000fe40000011622 */
[----:B------:R-:W-:Y:S02]  /*5120*/  SHF.R.U32.HI R34, RZ, R69, R40 ;  /* 0x00000045ff227219 */ /* 0x000fe40000011628 */
[----:B------:R-:W-:Y:S01]  /*5130*/  @P2 SHF.R.U32.HI R7, RZ, R23, R36 ;  /* 0x00000017ff072219 */ /* 0x000fe20000011624 */
[C---:B------:R-:W-:Y:S01]  /*5140*/  IMAD R2, R26.reuse, R3, RZ ;  /* 0x000000031a027224 */ /* 0x040fe200078e02ff */
[----:B------:R-:W-:Y:S02]  /*5150*/  SEL R5, R29, R34, !P0 ;  /* 0x000000221d057207 */ /* 0x000fe40004000000 */
[----:B------:R-:W-:Y:S01]  /*5160*/  SEL R3, R31, R38, !P3 ;  /* 0x000000261f037207 */ /* 0x000fe20005800000 */
[----:B------:R-:W-:Y:S01]  /*5170*/  IMAD R4, R26, R7, RZ ;  /* 0x000000071a047224 */ /* 0x000fe200078e02ff */
[C---:B------:R-:W-:Y:S01]  /*5180*/  ISETP.GE.AND P0, PT, R5.reuse, R2, PT ;  /* 0x000000020500720c */ /* 0x040fe20003f06270 */
[----:B------:R-:W-:Y:S03]  /*5190*/  IMAD.HI.U32 R6, R5, R22, RZ ;  /* 0x0000001605067227 */ /* 0x000fe600078e00ff */
[----:B------:R-:W-:Y:S01]  /*51a0*/  ISETP.GE.OR P0, PT, R3, R4, P0 ;  /* 0x000000040300720c */ /* 0x000fe20000706670 */
[----:B------:R-:W-:Y:S01]  /*51b0*/  IMAD.MOV R4, RZ, RZ, -R3 ;  /* 0x000000ffff047224 */ /* 0x000fe200078e0a03 */
[-C--:B------:R-:W-:Y:S03]  /*51c0*/  SHF.R.U32.HI R6, RZ, R23.reuse, R6 ;  /* 0x00000017ff067219 */ /* 0x080fe60000011606 */
[----:B------:R-:W-:Y:S01]  /*51d0*/  IMAD R31, R28, R4, R31 ;  /* 0x000000041c1f7224 */ /* 0x000fe200078e021f */
[----:B------:R-:W-:Y:S05]  /*51e0*/  SEL R15, R5, R6, !P2 ;  /* 0x00000006050f7207 */ /* 0x000fea0005000000 */
[----:B------:R-:W-:Y:S02]  /*51f0*/  IMAD.MOV R6, RZ, RZ, -R15 ;  /* 0x000000ffff067224 */ /* 0x000fe400078e0a0f */
[C---:B------:R-:W-:Y:S04]  /*5200*/  @!P0 IMAD.HI.U32 R2, R3.reuse, R22, RZ ;  /* 0x0000001603028227 */ /* 0x040fe800078e00ff */
[----:B------:R-:W-:Y:S01]  /*5210*/  IMAD R6, R26, R6, R5 ;  /* 0x000000061a067224 */ /* 0x000fe200078e0205 */
[----:B------:R-:W-:Y:S04]  /*5220*/  @!P0 SHF.R.U32.HI R2, RZ, R23, R2 ;  /* 0x00000017ff028219 */ /* 0x000fe80000011602 */
[----:B------:R-:W-:Y:S02]  /*5230*/  @!P0 SEL R0, R3, R2, !P2 ;  /* 0x0000000203008207 */ /* 0x000fe40005000000 */
[----:B------:R-:W-:Y:S02]  /*5240*/  IADD3 R2, PT, PT, -R5, RZ, RZ ;  /* 0x000000ff05027210 */ /* 0x000fe40007ffe1ff */
[----:B------:R-:W-:Y:S01]  /*5250*/  @!P0 IADD3 R8, PT, PT, R15, -R0, RZ ;  /* 0x800000000f088210 */ /* 0x000fe20007ffe0ff */
[----:B------:R-:W-:Y:S02]  /*5260*/  @!P0 IMAD R0, R7, R6, R0 ;  /* 0x0000000607008224 */ /* 0x000fe400078e0200 */
[----:B------:R-:W-:Y:S02]  /*5270*/  IMAD R29, R24, R2, R29 ;  /* 0x00000002181d7224 */ /* 0x000fe400078e021d */
[----:B------:R-:W-:Y:S02]  /*5280*/  @!P0 IMAD R5, R8, R26, R3 ;  /* 0x0000001a08058224 */ /* 0x000fe400078e0203 */
[----:B------:R-:W-:Y:S04]  /*5290*/  @!P0 IMAD.MOV.U32 R3, RZ, RZ, R0 ;  /* 0x000000ffff038224 */ /* 0x000fe800078e0000 */
[----:B------:R-:W-:Y:S02]  /*52a0*/  IMAD R31, R3, R28, R31 ;  /* 0x0000001c031f7224 */ /* 0x000fe400078e021f */
[----:B------:R-:W-:Y:S07]  /*52b0*/  IMAD R29, R5, R24, R29 ;  /* 0x00000018051d7224 */ /* 0x000fee00078e021d */
.L_x_81:
[----:B-1----:R-:W-:Y:S01]  /*52c0*/  @!P1 ISETP.NE.AND P0, PT, R10, 0x1, PT ;  /* 0x000000010a00980c */ /* 0x002fe20003f05270 */
[----:B------:R-:W-:Y:S01]  /*52d0*/  @!P1 IMAD.HI.U32 R0, R31, R12, RZ ;  /* 0x0000000c1f009227 */ /* 0x000fe200078e00ff */
[----:B------:R-:W-:Y:S01]  /*52e0*/  @!P1 ISETP.NE.AND P2, PT, R9, 0x1, PT ;  /* 0x000000010900980c */ /* 0x000fe20003f45270 */
[----:B------:R-:W-:Y:S01]  /*52f0*/  ULOP3.LUT UP0, URZ, UR52, 0x3f0, URZ, 0xc0, !UPT ;  /* 0x000003f034ff7892 */ /* 0x000fe2000f80c0ff */
[----:B------:R-:W-:Y:S01]  /*5300*/  R2UR UR42, R21 ;  /* 0x00000000152a72ca */ /* 0x000fe200000e0000 */
[----:B------:R-:W-:Y:S01]  /*5310*/  @!P1 IMAD.HI.U32 R3, R29, R11, RZ ;  /* 0x0000000b1d039227 */ /* 0x000fe200078e00ff */
[----:B------:R-:W-:Y:S02]  /*5320*/  @!P1 SHF.R.U32.HI R0, RZ, R13, R0 ;  /* 0x0000000dff009219 */ /* 0x000fe40000011600 */
[----:B------:R-:W-:Y:S01]  /*5330*/  R2UR UR41, R20 ;  /* 0x00000000142972ca */ /* 0x000fe200000e0000 */
[----:B------:R-:W-:Y:S01]  /*5340*/  VIADD R82, R82, 0x1 ;  /* 0x0000000152527836 */ /* 0x000fe20000000000 */
[----:B------:R-:W-:Y:S02]  /*5350*/  @!P1 SHF.R.U32.HI R2, RZ, R14, R3 ;  /* 0x0000000eff029219 */ /* 0x000fe40000011603 */
[----:B------:R-:W-:Y:S02]  /*5360*/  @!P1 SEL R3, R31, R0, !P2 ;  /* 0x000000001f039207 */ /* 0x000fe40005000000 */
[----:B------:R-:W-:Y:S02]  /*5370*/  @!P1 SEL R2, R29, R2, !P0 ;  /* 0x000000021d029207 */ /* 0x000fe40004000000 */
[----:B------:R-:W-:Y:S01]  /*5380*/  @P4 SHF.R.U32.HI R74, RZ, 0x10, R17 ;  /* 0x00000010ff4a4819 */ /* 0x000fe20000011611 */
[----:B------:R-:W-:Y:S02]  /*5390*/  USHF.L.U32 UR42, UR42, 0x6, URZ ;  /* 0x000000062a2a7899 */ /* 0x000fe400080006ff */
[----:B------:R-:W-:Y:S02]  /*53a0*/  @!P1 IMAD.IADD R0, R2, 0x1, -R3 ;  /* 0x0000000102009824 */ /* 0x000fe400078e0a03 */
[----:B------:R-:W-:Y:S01]  /*53b0*/  @!P1 IMAD.IADD R2, R3, 0x1, -R2 ;  /* 0x0000000103029824 */ /* 0x000fe200078e0a02 */
[----:B------:R-:W-:Y:S01]  /*53c0*/  USHF.L.U32 UR41, UR41, 0x6, URZ ;  /* 0x0000000629297899 */ /* 0x000fe200080006ff */
[----:B------:R-:W-:Y:S02]  /*53d0*/  @!P1 IMAD R31, R0, R9, R31 ;  /* 0x00000009001f9224 */ /* 0x000fe400078e021f */
[----:B------:R-:W-:Y:S01]  /*53e0*/  @!P1 IMAD R29, R2, R10, R29 ;  /* 0x0000000a021d9224 */ /* 0x000fe200078e021d */
[----:B------:R-:W-:Y:S08]  /*53f0*/  BRA.U !UP0, `(.L_x_82) ;  /* 0x00000001087c7547 */ /* 0x000ff0000b800000 */
[----:B------:R-:W1:Y:S01]  /*5400*/  LDCU.64 UR8, c[0x4][0x80] ;  /* 0x01001000ff0877ac */ /* 0x000e620008000a00 */
[----:B------:R-:W-:Y:S01]  /*5410*/  MOV R2, 0x0 ;  /* 0x0000000000027802 */ /* 0x000fe20000000f00 */
[----:B------:R-:W-:Y:S02]  /*5420*/  HFMA2 R12, -RZ, RZ, 0, 5.9604644775390625e-08 ;  /* 0x00000001ff0c7431 */ /* 0x000fe400000001ff */
[----:B------:R-:W-:Y:S01]  /*5430*/  IMAD.MOV.U32 R8, RZ, RZ, 0x70 ;  /* 0x00000070ff087424 */ /* 0x000fe200078e00ff */
[----:B------:R2:W3:Y:S01]  /*5440*/  LDC.64 R14, c[0x4][R2] ;  /* 0x01000000020e7b82 */ /* 0x0004e20000000a00 */
[----:B------:R-:W4:Y:S01]  /*5450*/  LDCU.64 UR6, c[0x4][0x88] ;  /* 0x01001100ff0677ac */ /* 0x000f220008000a00 */
[----:B------:R-:W-:Y:S01]  /*5460*/  IMAD.MOV.U32 R13, RZ, RZ, RZ ;  /* 0x000000ffff0d7224 */ /* 0x000fe200078e00ff */
[----:B------:R-:W2:Y:S01]  /*5470*/  LDCU.64 UR4, c[0x4][0x8] ;  /* 0x01000100ff0477ac */ /* 0x000ea20008000a00 */
[----:B-1----:R-:W-:Y:S01]  /*5480*/  MOV R5, UR9 ;  /* 0x0000000900057c02 */ /* 0x002fe20008000f00 */
[----:B------:R-:W-:Y:S01]  /*5490*/  IMAD.U32 R4, RZ, RZ, UR8 ;  /* 0x00000008ff047e24 */ /* 0x000fe2000f8e00ff */
[----:B----4-:R-:W-:Y:S01]  /*54a0*/  MOV R7, UR7 ;  /* 0x0000000700077c02 */ /* 0x010fe20008000f00 */
[----:B------:R-:W-:Y:S01]  /*54b0*/  IMAD.U32 R6, RZ, RZ, UR6 ;  /* 0x00000006ff067e24 */ /* 0x000fe2000f8e00ff */
[----:B--2---:R-:W-:Y:S01]  /*54c0*/  MOV R11, UR5 ;  /* 0x00000005000b7c02 */ /* 0x004fe20008000f00 */
[----:B------:R-:W-:Y:S02]  /*54d0*/  IMAD.U32 R10, RZ, RZ, UR4 ;  /* 0x00000004ff0a7e24 */ /* 0x000fe4000f8e00ff */
[----:B------:R-:W-:Y:S07]  /*54e0*/  LEPC R20, `(.L_x_83) ;  /* 0x000000001014794e */ /* 0x000fee0000000000 */
[----:B---3-5:R-:W-:Y:S05]  /*54f0*/  CALL.ABS.NOINC R14 ;  /* 0x000000000e007343 */ /* 0x028fea0003c00000 */
.L_x_83:
[----:B------:R-:W1:Y:S01]  /*5500*/  LDCU.64 UR8, c[0x4][0x80] ;  /* 0x01001000ff0877ac */ /* 0x000e620008000a00 */
[----:B------:R-:W2:Y:S01]  /*5510*/  LDC.64 R2, c[0x4][R2] ;  /* 0x0100000002027b82 */ /* 0x000ea20000000a00 */
[----:B------:R-:W-:Y:S02]  /*5520*/  HFMA2 R12, -RZ, RZ, 0, 5.9604644775390625e-08 ;  /* 0x00000001ff0c7431 */ /* 0x000fe400000001ff */
[----:B------:R-:W-:Y:S02]  /*5530*/  IMAD.MOV.U32 R8, RZ, RZ, 0x70 ;  /* 0x00000070ff087424 */ /* 0x000fe400078e00ff */
[----:B------:R-:W-:Y:S01]  /*5540*/  IMAD.MOV.U32 R13, RZ, RZ, RZ ;  /* 0x000000ffff0d7224 */ /* 0x000fe200078e00ff */
[----:B------:R-:W3:Y:S01]  /*5550*/  LDCU.64 UR6, c[0x4][0x88] ;  /* 0x01001100ff0677ac */ /* 0x000ee20008000a00 */
[----:B------:R-:W4:Y:S01]  /*5560*/  LDCU.64 UR4, c[0x4][0x8] ;  /* 0x01000100ff0477ac */ /* 0x000f220008000a00 */
[----:B-1----:R-:W-:Y:S02]  /*5570*/  MOV R4, UR8 ;  /* 0x0000000800047c02 */ /* 0x002fe40008000f00 */
[----:B------:R-:W-:Y:S02]  /*5580*/  MOV R5, UR9 ;  /* 0x0000000900057c02 */ /* 0x000fe40008000f00 */
[----:B---3--:R-:W-:Y:S01]  /*5590*/  MOV R7, UR7 ;  /* 0x0000000700077c02 */ /* 0x008fe20008000f00 */
[----:B------:R-:W-:Y:S01]  /*55a0*/  IMAD.U32 R6, RZ, RZ, UR6 ;  /* 0x00000006ff067e24 */ /* 0x000fe2000f8e00ff */
[----:B----4-:R-:W-:Y:S01]  /*55b0*/  MOV R11, UR5 ;  /* 0x00000005000b7c02 */ /* 0x010fe20008000f00 */
[----:B------:R-:W-:Y:S02]  /*55c0*/  IMAD.U32 R10, RZ, RZ, UR4 ;  /* 0x00000004ff0a7e24 */ /* 0x000fe4000f8e00ff */
[----:B------:R-:W-:Y:S07]  /*55d0*/  LEPC R20, `(.L_x_82) ;  /* 0x000000001014794e */ /* 0x000fee0000000000 */
[----:B--2---:R-:W-:Y:S05]  /*55e0*/  CALL.ABS.NOINC R2 ;  /* 0x0000000002007343 */ /* 0x004fea0003c00000 */
.L_x_82:
[----:B------:R-:W-:Y:S01]  /*55f0*/  ISETP.NE.U32.AND P4, PT, R62, RZ, PT ;  /* 0x000000ff3e00720c */ /* 0x000fe20003f85070 */
[----:B------:R-:W-:Y:S01]  /*5600*/  UISETP.NE.AND UP2, UPT, UR53, URZ, UPT ;  /* 0x000000ff3500728c */ /* 0x000fe2000bf45270 */
[----:B------:R-:W-:Y:S01]  /*5610*/  ISETP.NE.U32.AND P2, PT, RZ, UR38, PT ;  /* 0x00000026ff007c0c */ /* 0x000fe2000bf45070 */
[----:B------:R-:W-:Y:S01]  /*5620*/  UISETP.NE.U32.AND UP1, UPT, UR44, URZ, UPT ;  /* 0x000000ff2c00728c */ /* 0x000fe2000bf25070 */
[----:B------:R-:W-:Y:S01]  /*5630*/  ISETP.NE.AND.EX P4, PT, R63, RZ, PT, P4 ;  /* 0x000000ff3f00720c */ /* 0x000fe20003f85340 */
[----:B------:R-:W-:Y:S01]  /*5640*/  UPLOP3.LUT UP0, UPT, UPT, UPT, UPT, 0x40, 0x4 ;  /* 0x000000000004789c */ /* 0x000fe20003f0e870 */
[----:B------:R-:W-:Y:S01]  /*5650*/  ISETP.NE.AND.EX P2, PT, RZ, UR39, PT, P2 ;  /* 0x00000027ff007c0c */ /* 0x000fe2000bf45320 */
[----:B------:R-:W-:Y:S01]  /*5660*/  UISETP.NE.AND.EX UP1, UPT, UR45, URZ, UPT, UP1 ;  /* 0x000000ff2d00728c */ /* 0x000fe2000bf25310 */
[----:B------:R-:W-:Y:S04]  /*5670*/  PLOP3.LUT P1, PT, PT, PT, UP2, 0x80, 0x8 ;  /* 0x000000000008781c */ /* 0x000fe80003f2f028 */
[----:B------:R-:W-:Y:S06]  /*5680*/  @UP2 UPLOP3.LUT UP0, UPT, UPT, UPT, UP1, 0x80, 0x8 ;  /* 0x000000000008289c */ /* 0x000fec0003f0f010 */
[----:B------:R-:W-:Y:S01]  /*5690*/  PLOP3.LUT P0, PT, PT, PT, UP0, 0x80, 0x8 ;  /* 0x000000000008781c */ /* 0x000fe20003f0f008 */
[----:B------:R-:W-:Y:S01]  /*56a0*/  @!UPT UIADD3 URZ, UPT, UPT, URZ, URZ, URZ ;  /* 0x000000fffffff290 */ /* 0x000fe2000fffe0ff */
[----:B------:R-:W-:Y:S11]  /*56b0*/  BRA.U !UP1, `(.L_x_84) ;  /* 0x0000000109387547 */ /* 0x000ff6000b800000 */
[----:B------:R-:W-:Y:S01]  /*56c0*/  UISETP.NE.U32.AND UP0, UPT, UR38, URZ, UPT ;  /* 0x000000ff2600728c */ /* 0x000fe2000bf05070 */
[----:B------:R-:W-:Y:S02]  /*56d0*/  HFMA2 R0, -RZ, RZ, 0, 5.9604644775390625e-08 ;  /* 0x00000001ff007431 */ /* 0x000fe400000001ff */
[----:B------:R-:W-:Y:S01]  /*56e0*/  IMAD.MOV.U32 R67, RZ, RZ, 0x1 ;  /* 0x00000001ff437424 */ /* 0x000fe200078e00ff */
[----:B------:R-:W-:Y:S06]  /*56f0*/  UISETP.NE.AND.EX UP0, UPT, UR39, URZ, UPT, UP0 ;  /* 0x000000ff2700728c */ /* 0x000fec000bf05300 */
[----:B------:R-:W-:Y:S05]  /*5700*/  PLOP3.LUT P3, PT, PT, PT, UP0, 0x80, 0x8 ;  /* 0x000000000008781c */ /* 0x000fea0003f6f008 */
[----:B------:R-:W1:Y:S01]  /*5710*/  @UP0 LDCU.64 UR6, c[0x0][0x888] ;  /* 0x00011100ff0607ac */ /* 0x000e620008000a00 */
[----:B------:R-:W-:Y:S07]  /*5720*/  @UP0 UIMAD UR4, UR36, UR44, URZ ;  /* 0x0000002c240402a4 */ /* 0x000fee000f8e02ff */
[----:B------:R-:W-:Y:S01]  /*5730*/  @!P3 PRMT R67, R0, 0x7610, R67 ;  /* 0x000076100043b816 */ /* 0x000fe20000000043 */
[----:B-1----:R-:W-:Y:S03]  /*5740*/  @UP0 UIMAD.WIDE UR6, UR4, 0x4, UR6 ;  /* 0x00000004040608a5 */ /* 0x002fe6000f8e0206 */
[----:B------:R-:W1:Y:S03]  /*5750*/  @!UP0 LDCU UR4, c[0x0][0x880] ;  /* 0x00011000ff0487ac */ /* 0x000e660008000800 */
[----:B------:R-:W-:Y:S01]  /*5760*/  IMAD.U32 R2, RZ, RZ, UR6 ;  /* 0x00000006ff027e24 */ /* 0x000fe2000f8e00ff */
[----:B------:R-:W-:Y:S05]  /*5770*/  MOV R3, UR7 ;  /* 0x0000000700037c02 */ /* 0x000fea0008000f00 */
[----:B-----5:R2:W5:Y:S02]  /*5780*/  @P3 LDG.E R35, desc[UR46][R2.64] ;  /* 0x0000002e02233981 */ /* 0x020564000c1e1900 */
[----:B-12---:R-:W-:Y:S02]  /*5790*/  @!P3 IMAD.U32 R35, RZ, RZ, UR4 ;  /* 0x00000004ff23be24 */ /* 0x006fe4000f8e00ff */
.L_x_84:
[----:B------:R-:W-:Y:S05]  /*57a0*/  @!P4 BRA `(.L_x_85) ;  /* 0x000000000020c947 */ /* 0x000fea0003800000 */
[----:B------:R-:W-:Y:S04]  /*57b0*/  ISETP.NE.U32.AND P3, PT, R60, RZ, PT ;  /* 0x000000ff3c00720c */ /* 0x000fe80003f65070 */
[----:B------:R-:W-:Y:S11]  /*57c0*/  ISETP.NE.AND.EX P3, PT, R61, RZ, PT, P3 ;  /* 0x000000ff3d00720c */ /* 0x000ff60003f65330 */
[----:B------:R-:W-:Y:S02]  /*57d0*/  @!UPT UIADD3 URZ, UPT, UPT, URZ, URZ, URZ ;  /* 0x000000fffffff290 */ /* 0x000fe4000fffe0ff */
[----:B------:R-:W1:Y:S01]  /*57e0*/  @P3 LDC.64 R2, c[0x0][0x8a8] ;  /* 0x00022a00ff023b82 */ /* 0x000e620000000a00 */
[----:B------:R-:W-:Y:S04]  /*57f0*/  @P3 IMAD R0, R62, UR36, RZ ;  /* 0x000000243e003c24 */ /* 0x000fe8000f8e02ff */
[----:B-1----:R-:W-:Y:S05]  /*5800*/  @P3 IMAD.WIDE R2, R0, 0x4, R2 ;  /* 0x0000000400023825 */ /* 0x002fea00078e0202 */
[----:B-----5:R1:W5:Y:S02]  /*5810*/  @P3 LDG.E R33, desc[UR46][R2.64] ;  /* 0x0000002e02213981 */ /* 0x020364000c1e1900 */
[----:B-1----:R-:W2:Y:S02]  /*5820*/  @!P3 LDC R33, c[0x0][0x8a0] ;  /* 0x00022800ff21bb82 */ /* 0x002ea40000000800 */
.L_x_85:
[----:B-----5:R-:W-:Y:S01]  /*5830*/  FSETP.NEU.AND P3, PT, R35, RZ, PT ;  /* 0x000000ff2300720b */ /* 0x020fe20003f6d000 */
[----:B------:R-:W-:Y:S01]  /*5840*/  ULOP3.LUT UR4, UR51, 0x1, URZ, 0x3c, !UPT ;  /* 0x0000000133047892 */ /* 0x000fe2000f8e3cff */
[----:B------:R-:W-:Y:S01]  /*5850*/  SEL R9, RZ, 0xffffffff, P2 ;  /* 0xffffffffff097807 */ /* 0x000fe20001000000 */
[----:B------:R-:W-:Y:S01]  /*5860*/  BSSY B1, `(.L_x_86) ;  /* 0x000004d000017945 */ /* 0x000fe20003800000 */
[----:B------:R-:W-:Y:S01]  /*5870*/  @P1 LOP3.LUT P2, RZ, R67, 0xff, RZ, 0xc0, !PT ;  /* 0x000000ff43ff1812 */ /* 0x000fe2000784c0ff */
[----:B------:R-:W-:Y:S01]  /*5880*/  IMAD.MOV.U32 R87, RZ, RZ, 0x1 ;  /* 0x00000001ff577424 */ /* 0x000fe200078e00ff */
[----:B------:R-:W-:Y:S01]  /*5890*/  @P1 SEL R2, RZ, 0xffffffff, P3 ;  /* 0xffffffffff021807 */ /* 0x000fe20001800000 */
[----:B------:R-:W-:Y:S01]  /*58a0*/  IMAD.U32 R42, RZ, RZ, UR4 ;  /* 0x00000004ff2a7e24 */ /* 0x000fe2000f8e00ff */
[----:B------:R-:W-:Y:S01]  /*58b0*/  LEA R84, R30, UR48, 0x3 ;  /* 0x000000301e547c11 */ /* 0x000fe2000f8e18ff */
[----:B------:R-:W-:Y:S01]  /*58c0*/  IMAD.U32 R43, RZ, RZ, UR56 ;  /* 0x00000038ff2b7e24 */ /* 0x000fe2000f8e00ff */
[----:B------:R-:W-:Y:S02]  /*58d0*/  @P0 SEL R2, R9, R2, !P2 ;  /* 0x0000000209020207 */ /* 0x000fe40005000000 */
[----:B------:R-:W-:Y:S02]  /*58e0*/  CS2R R46, SRZ ;  /* 0x00000000002e7805 */ /* 0x000fe4000001ff00 */
[----:B------:R-:W-:Y:S02]  /*58f0*/  SHF.L.U32 R7, R76, 0x1f, RZ ;  /* 0x0000001f4c077819 */ /* 0x000fe400000006ff */
[----:B------:R-:W-:Y:S02]  /*5900*/  CS2R R44, SRZ ;  /* 0x00000000002c7805 */ /* 0x000fe4000001ff00 */
[----:B------:R-:W-:Y:S02]  /*5910*/  @P1 LOP3.LUT R2, R2, 0x1, RZ, 0xc0, !PT ;  /* 0x0000000102021812 */ /* 0x000fe400078ec0ff */
[----:B------:R-:W-:Y:S02]  /*5920*/  CS2R R50, SRZ ;  /* 0x0000000000327805 */ /* 0x000fe4000001ff00 */
[----:B------:R-:W-:Y:S02]  /*5930*/  PLOP3.LUT P2, PT, PT, PT, UP1, 0x80, 0x8 ;  /* 0x000000000008781c */ /* 0x000fe40003f4f018 */
[----:B------:R-:W-:Y:S02]  /*5940*/  CS2R R48, SRZ ;  /* 0x0000000000307805 */ /* 0x000fe4000001ff00 */
[----:B------:R-:W-:Y:S01]  /*5950*/  ISETP.NE.U32.OR P5, PT, R2, 0x1, !P1 ;  /* 0x000000010200780c */ /* 0x000fe20004fa5470 */
[----:B------:R-:W-:Y:S01]  /*5960*/  IMAD.U32 R2, RZ, RZ, UR56 ;  /* 0x00000038ff027e24 */ /* 0x000fe2000f8e00ff */
[----:B------:R-:W-:Y:S02]  /*5970*/  LEA.HI R5, R30, R30, RZ, 0x1 ;  /* 0x0000001e1e057211 */ /* 0x000fe400078f08ff */
[----:B------:R-:W-:Y:S02]  /*5980*/  CS2R R54, SRZ ;  /* 0x0000000000367805 */ /* 0x000fe4000001ff00 */
[----:B------:R-:W-:Y:S02]  /*5990*/  LOP3.LUT P4, R81, R67, 0xff, RZ, 0xc0, !PT ;  /* 0x000000ff43517812 */ /* 0x000fe4000788c0ff */
[----:B------:R-:W-:Y:S02]  /*59a0*/  CS2R R52, SRZ ;  /* 0x0000000000347805 */ /* 0x000fe4000001ff00 */
[----:B------:R-:W-:Y:S01]  /*59b0*/  LEA R0, R2, UR48, 0x3 ;  /* 0x0000003002007c11 */ /* 0x000fe2000f8e18ff */
[C---:B------:R-:W-:Y:S01]  /*59c0*/  IMAD.SHL.U32 R3, R5.reuse, 0x20, RZ ;  /* 0x0000002005037824 */ /* 0x040fe200078e00ff */
[----:B------:R-:W-:Y:S02]  /*59d0*/  SEL R2, RZ, 0xffffffff, P3 ;  /* 0xffffffffff027807 */ /* 0x000fe40001800000 */
[----:B------:R-:W-:Y:S02]  /*59e0*/  CS2R R58, SRZ ;  /* 0x00000000003a7805 */ /* 0x000fe4000001ff00 */
[----:B------:R-:W-:Y:S02]  /*59f0*/  LOP3.LUT R5, R5, 0xffe, RZ, 0xc0, !PT ;  /* 0x00000ffe05057812 */ /* 0x000fe400078ec0ff */
[----:B------:R-:W-:Y:S02]  /*5a00*/  CS2R R56, SRZ ;  /* 0x0000000000387805 */ /* 0x000fe4000001ff00 */
[----:B------:R-:W-:Y:S02]  /*5a10*/  @P2 SEL R2, R9, R2, !P4 ;  /* 0x0000000209022207 */ /* 0x000fe40006000000 */
[----:B------:R-:W-:Y:S01]  /*5a20*/  @P5 SHF.L.U32 R11, R42, 0x1f, RZ ;  /* 0x0000001f2a0b5819 */ /* 0x000fe200000006ff */
[----:B------:R-:W-:Y:S01]  /*5a30*/  IMAD.IADD R34, R30, 0x1, -R5 ;  /* 0x000000011e227824 */ /* 0x000fe200078e0a05 */
[----:B------:R-:W-:Y:S02]  /*5a40*/  LOP3.LUT R3, R3, 0xffffffc0, RZ, 0xc0, !PT ;  /* 0xffffffc003037812 */ /* 0x000fe400078ec0ff */
[----:B------:R-:W1:Y:S01]  /*5a50*/  @P5 SYNCS.PHASECHK.TRANS64.TRYWAIT P1, [R0+URZ+0x40], R11 ;  /* 0x0000400b000055a7 */ /* 0x000e6200080211ff */
[----:B------:R-:W-:Y:S02]  /*5a60*/  LOP3.LUT R2, R2, 0x1, RZ, 0xc0, !PT ;  /* 0x0000000102027812 */ /* 0x000fe400078ec0ff */
[----:B------:R-:W-:Y:S01]  /*5a70*/  IMAD.IADD R3, R32, 0x1, R3 ;  /* 0x0000000120037824 */ /* 0x000fe200078e0203 */
[----:B------:R-:W-:Y:S02]  /*5a80*/  P2R R83, PR, RZ, 0x20 ;  /* 0x00000020ff537803 */ /* 0x000fe40000000000 */
[----:B------:R-:W-:Y:S01]  /*5a90*/  ISETP.NE.U32.AND P2, PT, R2, 0x1, PT ;  /* 0x000000010200780c */ /* 0x000fe20003f45070 */
[----:B------:R-:W-:Y:S03]  /*5aa0*/  IMAD R34, R34, 0x100000, R3 ;  /* 0x0010000022227824 */ /* 0x000fe600078e0203 */
[----:B------:R-:W-:Y:S01]  /*5ab0*/  P2R R88, PR, RZ, 0x4 ;  /* 0x00000004ff587803 */ /* 0x000fe20000000000 */
[----:B------:R3:W4:Y:S01]  /*5ac0*/  SYNCS.PHASECHK.TRANS64.TRYWAIT P0, [R84+URZ+0xa0], R7 ;  /* 0x0000a007540075a7 */ /* 0x00072200080011ff */
[----:B-1----:R-:W-:Y:S01]  /*5ad0*/  @P5 SEL R87, RZ, 0x1, !P1 ;  /* 0x00000001ff575807 */ /* 0x002fe20004800000 */
[----:B---3--:R-:W-:Y:S06]  /*5ae0*/  @!P5 BRA `(.L_x_87) ;  /* 0x000000000090d947 */ /* 0x008fec0003800000 */
[----:B------:R-:W-:Y:S01]  /*5af0*/  HFMA2 R55, -RZ, RZ, 0, 0 ;  /* 0x00000000ff377431 */ /* 0x000fe200000001ff */
[----:B------:R-:W-:Y:S01]  /*5b00*/  ISETP.NE.AND P1, PT, R87, RZ, PT ;  /* 0x000000ff5700720c */ /* 0x000fe20003f25270 */
[----:B------:R-:W-:Y:S01]  /*5b10*/  IMAD.U32 R3, RZ, RZ, UR56 ;  /* 0x00000038ff037e24 */ /* 0x000fe2000f8e00ff */
[----:B------:R-:W-:Y:S11]  /*5b20*/  BSSY B0, `(.L_x_88) ;  /* 0x0000005000007945 */ /* 0x000ff60003800000 */
[----:B------:R-:W-:Y:S05]  /*5b30*/  @P1 BRA `(.L_x_89) ;  /* 0x00000000000c1947 */ /* 0x000fea0003800000 */
[----:B------:R-:W-:Y:S04]  /*5b40*/  SHF.L.U32 R5, R42, 0x1f, RZ ;  /* 0x0000001f2a057819 */ /* 0x000fe800000006ff */
[----:B------:R-:W1:Y:S02]  /*5b50*/  SYNCS.PHASECHK.TRANS64.TRYWAIT P1, [R0+URZ+0x40], R5 ;  /* 0x00004005000075a7 */ /* 0x000e6400080211ff */
[----:B-1----:R-:W-:Y:S05]  /*5b60*/  @!P1 BRA `(.L_x_90) ;  /* 0x0000002000389947 */ /* 0x002fea0003800000 */
.L_x_89:
[----:B------:R-:W-:Y:S05]  /*5b70*/  BSYNC B0 ;  /* 0x0000000000007941 */ /* 0x000fea0003800000 */
.L_x_88:
[----:B------:R-:W-:Y:S01]  /*5b80*/  ISETP.NE.AND P1, PT, R88, RZ, PT ;  /* 0x000000ff5800720c */ /* 0x000fe20003f25270 */
[----:B------:R-:W-:Y:S01]  /*5b90*/  IMAD.MOV.U32 R54, RZ, RZ, RZ ;  /* 0x000000ffff367224 */ /* 0x000fe200078e00ff */
[----:B------:R-:W-:Y:S02]  /*5ba0*/  CS2R R52, SRZ ;  /* 0x0000000000347805 */ /* 0x000fe4000001ff00 */
[----:B------:R-:W-:Y:S02]  /*5bb0*/  CS2R R58, SRZ ;  /* 0x00000000003a7805 */ /* 0x000fe4000001ff00 */
[----:B------:R-:W-:Y:S02]  /*5bc0*/  CS2R R56, SRZ ;  /* 0x0000000000387805 */ /* 0x000fe4000001ff00 */
[----:B------:R-:W-:Y:S02]  /*5bd0*/  CS2R R50, SRZ ;  /* 0x0000000000327805 */ /* 0x000fe4000001ff00 */
[----:B------:R-:W-:Y:S02]  /*5be0*/  CS2R R48, SRZ ;  /* 0x0000000000307805 */ /* 0x000fe4000001ff00 */
[----:B------:R-:W-:Y:S02]  /*5bf0*/  CS2R R46, SRZ ;  /* 0x00000000002e7805 */ /* 0x000fe4000001ff00 */
[----:B------:R-:W-:Y:S01]  /*5c00*/  CS2R R44, SRZ ;  /* 0x00000000002c7805 */ /* 0x000fe2000001ff00 */
[----:B------:R-:W-:Y:S01]  /*5c10*/  @P1 IMAD R4, R3, 0x800, R72 ;  /* 0x0000080003041824 */ /* 0x000fe200078e0248 */
[----:B------:R-:W-:Y:S05]  /*5c20*/  @P1 WARPSYNC.ALL ;  /* 0x0000000000001948 */ /* 0x000fea0003800000 */
[----:B------:R-:W-:Y:S01]  /*5c30*/  @P1 LEA R4, R4, UR48, 0x2 ;  /* 0x0000003004041c11 */ /* 0x000fe2000f8e10ff */
[----:B------:R-:W-:Y:S04]  /*5c40*/  UIADD3 UR5, UPT, UPT, UR56, 0x1, URZ ;  /* 0x0000000138057890 */ /* 0x000fe8000fffe0ff */
[----:B------:R3:W2:Y:S01]  /*5c50*/  @P1 LDSM.16.M88.4 R56, [R4+0x400] ;  /* 0x000400000438183b */ /* 0x0006a20000000200 */
[----:B-1----:R-:W-:Y:S01]  /*5c60*/  @P1 VIADD R0, R4, 0x400 ;  /* 0x0000040004001836 */ /* 0x002fe20000000000 */
[----:B------:R-:W-:Y:S01]  /*5c70*/  UISETP.NE.AND UP0, UPT, UR5, 0x3, UPT ;  /* 0x000000030500788c */ /* 0x000fe2000bf05270 */
[C---:B------:R-:W-:Y:S02]  /*5c80*/  @P1 IMAD R2, R78.reuse, 0x4, R4 ;  /* 0x000000044e021824 */ /* 0x040fe400078e0204 */
[C---:B------:R-:W-:Y:S01]  /*5c90*/  @P1 IMAD R5, R77.reuse, 0x4, R0 ;  /* 0x000000044d051824 */ /* 0x040fe200078e0200 */
[----:B------:R-:W-:Y:S01]  /*5ca0*/  USEL UR4, URZ, 0x1, UP0 ;  /* 0x00000001ff047887 */ /* 0x000fe20008000000 */
[----:B------:R-:W-:Y:S01]  /*5cb0*/  @P1 IMAD R0, R77, 0x4, R4 ;  /* 0x000000044d001824 */ /* 0x000fe200078e0204 */
[----:B------:R3:W1:Y:S01]  /*5cc0*/  @P1 LDSM.16.M88.4 R52, [R2+0x400] ;  /* 0x000400000234183b */ /* 0x0006620000000200 */
[----:B------:R-:W-:Y:S01]  /*5cd0*/  @P1 IMAD R3, R78, 0x4, R5 ;  /* 0x000000044e031824 */ /* 0x000fe200078e0205 */
[----:B------:R-:W-:Y:S02]  /*5ce0*/  USEL UR5, UR5, URZ, UP0 ;  /* 0x000000ff05057287 */ /* 0x000fe40008000000 */
[----:B------:R3:W1:Y:S01]  /*5cf0*/  @P1 LDSM.16.M88.4 R48, [R0+0x400] ;  /* 0x000400000030183b */ /* 0x0006620000000200 */
[----:B------:R-:W-:Y:S03]  /*5d00*/  LOP3.LUT R42, R42, UR4, RZ, 0x3c, !PT ;  /* 0x000000042a2a7c12 */ /* 0x000fe6000f8e3cff */
[----:B------:R3:W1:Y:S01]  /*5d10*/  @P1 LDSM.16.M88.4 R44, [R3] ;  /* 0x00000000032c183b */ /* 0x0006620000000200 */
[----:B------:R-:W-:Y:S03]  /*5d20*/  IMAD.U32 R43, RZ, RZ, UR5 ;  /* 0x00000005ff2b7e24 */ /* 0x000fe6000f8e00ff */
.L_x_87:
[----:B------:R-:W-:Y:S05]  /*5d30*/  BSYNC B1 ;  /* 0x0000000000017941 */ /* 0x000fea0003800000 */
.L_x_86:
[----:B---3--:R-:W-:Y:S04]  /*5d40*/  SHF.R.U32.HI R0, RZ, 0x15, R34 ;  /* 0x00000015ff007819 */ /* 0x008fe80000011622 */
[----:B------:R-:W-:Y:S01]  /*5d50*/  LOP3.LUT P1, RZ, R0, 0x3, R73, 0x48, !PT ;  /* 0x0000000300ff7812 */ /* 0x000fe20007824849 */
[----:B------:R-:W-:Y:S01]  /*5d60*/  @!UPT UIADD3 URZ, UPT, UPT, URZ, URZ, URZ ;  /* 0x000000fffffff290 */ /* 0x000fe2000fffe0ff */
[----:B----4-:R-:W-:Y:S11]  /*5d70*/  @P0 BRA `(.L_x_91) ;  /* 0x0000000000080947 */ /* 0x010ff60003800000 */
[----:B------:R-:W3:Y:S02]  /*5d80*/  SYNCS.PHASECHK.TRANS64.TRYWAIT P0, [R84+URZ+0xa0], R7 ;  /* 0x0000a007540075a7 */ /* 0x000ee400080011ff */
[----:B---3--:R-:W-:Y:S05]  /*5d90*/  @!P0 BRA `(.L_x_92) ;  /* 0x0000001c00c08947 */ /* 0x008fea0003800000 */
.L_x_91:
[----:B------:R-:W-:Y:S05]  /*5da0*/  @!P1 BRA `(.L_x_93) ;  /* 0x0000000000409947 */ /* 0x000fea0003800000 */
[----:B------:R-:W4:Y:S01]  /*5db0*/  LDCU.64 UR8, c[0x4][0x70] ;  /* 0x01000e00ff0877ac */ /* 0x000f220008000a00 */
[----:B------:R-:W-:Y:S01]  /*5dc0*/  MOV R3, 0x0 ;  /* 0x0000000000037802 */ /* 0x000fe20000000f00 */
[----:B------:R-:W-:Y:S02]  /*5dd0*/  HFMA2 R12, -RZ, RZ, 0, 5.9604644775390625e-08 ;  /* 0x00000001ff0c7431 */ /* 0x000fe400000001ff */
[----:B------:R-:W-:Y:S02]  /*5de0*/  IMAD.MOV.U32 R8, RZ, RZ, 0x192 ;  /* 0x00000192ff087424 */ /* 0x000fe400078e00ff */
[----:B------:R-:W-:Y:S01]  /*5df0*/  IMAD.MOV.U32 R13, RZ, RZ, RZ ;  /* 0x000000ffff0d7224 */ /* 0x000fe200078e00ff */
[----:B------:R-:W3:Y:S01]  /*5e00*/  LDCU.64 UR6, c[0x4][0x78] ;  /* 0x01000f00ff0677ac */ /* 0x000ee20008000a00 */
[----:B------:R-:W1:Y:S01]  /*5e10*/  LDC.64 R2, c[0x4][R3] ;  /* 0x0100000003027b82 */ /* 0x000e620000000a00 */
[----:B------:R-:W5:Y:S01]  /*5e20*/  LDCU.64 UR4, c[0x4][0x10] ;  /* 0x01000200ff0477ac */ /* 0x000f620008000a00 */
[----:B----4-:R-:W-:Y:S01]  /*5e30*/  MOV R5, UR9 ;  /* 0x0000000900057c02 */ /* 0x010fe20008000f00 */
[----:B------:R-:W-:Y:S01]  /*5e40*/  IMAD.U32 R4, RZ, RZ, UR8 ;  /* 0x00000008ff047e24 */ /* 0x000fe2000f8e00ff */
[----:B---3--:R-:W-:Y:S01]  /*5e50*/  MOV R7, UR7 ;  /* 0x0000000700077c02 */ /* 0x008fe20008000f00 */
[----:B------:R-:W-:Y:S01]  /*5e60*/  IMAD.U32 R6, RZ, RZ, UR6 ;  /* 0x00000006ff067e24 */ /* 0x000fe2000f8e00ff */
[----:B-----5:R-:W-:Y:S01]  /*5e70*/  MOV R11, UR5 ;  /* 0x00000005000b7c02 */ /* 0x020fe20008000f00 */
[----:B------:R-:W-:Y:S02]  /*5e80*/  IMAD.U32 R10, RZ, RZ, UR4 ;  /* 0x00000004ff0a7e24 */ /* 0x000fe4000f8e00ff */
[----:B------:R-:W-:Y:S07]  /*5e90*/  LEPC R20, `(.L_x_93) ;  /* 0x000000001014794e */ /* 0x000fee0000000000 */
[----:B-12---:R-:W-:Y:S05]  /*5ea0*/  CALL.ABS.NOINC R2 ;  /* 0x0000000002007343 */ /* 0x006fea0003c00000 */
.L_x_93:
[----:B--2---:R-:W-:Y:S01]  /*5eb0*/  LOP3.LUT R20, R56, 0xffffe000, RZ, 0xc0, !PT ;  /* 0xffffe00038147812 */ /* 0x004fe200078ec0ff */
[----:B------:R-:W-:Y:S05]  /*5ec0*/  WARPSYNC.ALL ;  /* 0x0000000000007948 */ /* 0x000fea0003800000 */
[----:B------:R-:W-:Y:S01]  /*5ed0*/  R2UR UR4, R34 ;  /* 0x00000000220472ca */ /* 0x000fe200000e0000 */
[----:B------:R-:W-:Y:S01]  /*5ee0*/  IMAD.SHL.U32 R86, R78, 0x4, RZ ;  /* 0x000000044e567824 */ /* 0x000fe200078e00ff */
[----:B------:R-:W-:Y:S01]  /*5ef0*/  LOP3.LUT R21, R57, 0xffffe000, RZ, 0xc0, !PT ;  /* 0xffffe00039157812 */ /* 0x000fe200078ec0ff */
[----:B------:R-:W-:Y:S01]  /*5f00*/  IMAD.U32 R85, RZ, RZ, UR56 ;  /* 0x00000038ff557e24 */ /* 0x000fe2000f8e00ff */
[----:B------:R-:W-:Y:S01]  /*5f10*/  LOP3.LUT R40, R58, 0xffffe000, RZ, 0xc0, !PT ;  /* 0xffffe0003a287812 */ /* 0x000fe200078ec0ff */
[----:B------:R-:W-:Y:S01]  /*5f20*/  BSSY.RECONVERGENT B0, `(.L_x_94) ;  /* 0x0000059000007945 */ /* 0x000fe20003800200 */
[----:B-1----:R-:W-:Y:S01]  /*5f30*/  LOP3.LUT R41, R54, 0xffffe000, RZ, 0xc0, !PT ;  /* 0xffffe00036297812 */ /* 0x002fe200078ec0ff */
[----:B------:R-:W-:Y:S01]  /*5f40*/  IMAD R89, R85, 0x800, R72 ;  /* 0x0000080055597824 */ /* 0x000fe200078e0248 */
[----:B------:R-:W-:Y:S01]  /*5f50*/  ISETP.NE.AND P0, PT, R79, RZ, PT ;  /* 0x000000ff4f00720c */ /* 0x000fe20003f05270 */
[----:B------:R-:W-:Y:S03]  /*5f60*/  IMAD.SHL.U32 R85, R77, 0x4, RZ ;  /* 0x000000044d557824 */ /* 0x000fe600078e00ff */
[----:B------:R-:W-:Y:S01]  /*5f70*/  LEA R89, R89, UR48, 0x2 ;  /* 0x0000003059597c11 */ /* 0x000fe2000f8e10ff */
[----:B---3--:R-:W1:Y:S03]  /*5f80*/  LDTM.16dp128bit.x8 R4, tmem[UR4] ;  /* 0x00000004000479ee */ /* 0x008e660008180000 */
[C-C-:B------:R-:W-:Y:S02]  /*5f90*/  IADD3 R92, PT, PT, R86.reuse, 0x400, R89.reuse ;  /* 0x00000400565c7810 */ /* 0x140fe40007ffe059 */
[----:B------:R-:W-:Y:S05]  /*5fa0*/  IADD3 R91, PT, PT, R85, 0x400, R89 ;  /* 0x00000400555b7810 */ /* 0x000fea0007ffe059 */
[----:B------:R-:W-:Y:S02]  /*5fb0*/  IMAD.IADD R90, R86, 0x1, R91 ;  /* 0x00000001565a7824 */ /* 0x000fe400078e025b */
[C---:B-1----:R-:W-:Y:S01]  /*5fc0*/  FMUL R0, R33.reuse, R4 ;  /* 0x0000000421007220 */ /* 0x042fe20000400000 */
[C---:B------:R-:W-:Y:S01]  /*5fd0*/  FMUL R2, R33.reuse, R5 ;  /* 0x0000000521027220 */ /* 0x040fe20000400000 */
[C---:B------:R-:W-:Y:S01]  /*5fe0*/  FMUL R3, R33.reuse, R6 ;  /* 0x0000000621037220 */ /* 0x040fe20000400000 */
[----:B------:R-:W-:Y:S01]  /*5ff0*/  FMUL R7, R33, R7 ;  /* 0x0000000721077220 */ /* 0x000fe20000400000 */
[----:B------:R-:W-:Y:S01]  /*6000*/  FFMA R36, R35, R20, R0 ;  /* 0x0000001423247223 */ /* 0x000fe20000000000 */
[----:B------:R-:W-:Y:S01]  /*6010*/  LOP3.LUT R20, R59, 0xffffe000, RZ, 0xc0, !PT ;  /* 0xffffe0003b147812 */ /* 0x000fe200078ec0ff */
[C---:B------:R-:W-:Y:S01]  /*6020*/  FFMA R37, R35.reuse, R21, R2 ;  /* 0x0000001523257223 */ /* 0x040fe20000000002 */
[----:B------:R-:W-:Y:S01]  /*6030*/  LOP3.LUT R21, R52, 0xffffe000, RZ, 0xc0, !PT ;  /* 0xffffe00034157812 */ /* 0x000fe200078ec0ff */
[----:B------:R-:W-:Y:S01]  /*6040*/  FFMA R38, R35, R40, R3 ;  /* 0x0000002823267223 */ /* 0x000fe20000000003 */
[----:B------:R-:W-:Y:S01]  /*6050*/  LOP3.LUT R40, R53, 0xffffe000, RZ, 0xc0, !PT ;  /* 0xffffe00035287812 */ /* 0x000fe200078ec0ff */
[----:B------:R-:W-:Y:S01]  /*6060*/  FMUL R4, R33, R8 ;  /* 0x0000000821047220 */ /* 0x000fe20000400000 */
[----:B------:R-:W-:Y:S01]  /*6070*/  F2FP.TF32.F32.PACK_B R36, R36 ;  /* 0x00000024ff24723e */ /* 0x000fe200024050ff */
[----:B------:R-:W-:Y:S01]  /*6080*/  FFMA R39, R35, R20, R7 ;  /* 0x0000001423277223 */ /* 0x000fe20000000007 */
[----:B------:R-:W-:Y:S01]  /*6090*/  LOP3.LUT R20, R55, 0xffffe000, RZ, 0xc0, !PT ;  /* 0xffffe00037147812 */ /* 0x000fe200078ec0ff */
[C---:B------:R-:W-:Y:S01]  /*60a0*/  FMUL R5, R33.reuse, R9 ;  /* 0x0000000921057220 */ /* 0x040fe20000400000 */
[----:B------:R-:W-:Y:S01]  /*60b0*/  F2FP.TF32.F32.PACK_B R37, R37 ;  /* 0x00000025ff25723e */ /* 0x000fe200024050ff */
[C---:B------:R-:W-:Y:S01]  /*60c0*/  FMUL R6, R33.reuse, R10 ;  /* 0x0000000a21067220 */ /* 0x040fe20000400000 */
[----:B------:R-:W-:Y:S01]  /*60d0*/  F2FP.TF32.F32.PACK_B R38, R38 ;  /* 0x00000026ff26723e */ /* 0x000fe200024050ff */
[----:B------:R-:W-:Y:S01]  /*60e0*/  FMUL R11, R33, R11 ;  /* 0x0000000b210b7220 */ /* 0x000fe20000400000 */
[----:B------:R-:W-:Y:S01]  /*60f0*/  F2FP.TF32.F32.PACK_B R39, R39 ;  /* 0x00000027ff27723e */ /* 0x000fe200024050ff */
[C---:B------:R-:W-:Y:S01]  /*6100*/  FFMA R4, R35.reuse, R21, R4 ;  /* 0x0000001523047223 */ /* 0x040fe20000000004 */
[----:B------:R-:W-:Y:S01]  /*6110*/  LOP3.LUT R21, R48, 0xffffe000, RZ, 0xc0, !PT ;  /* 0xffffe00030157812 */ /* 0x000fe200078ec0ff */
[----:B------:R-:W-:Y:S01]  /*6120*/  FFMA R5, R35, R40, R5 ;  /* 0x0000002823057223 */ /* 0x000fe20000000005 */
[----:B------:R-:W-:Y:S01]  /*6130*/  LOP3.LUT R40, R51, 0xffffe000, RZ, 0xc0, !PT ;  /* 0xffffe00033287812 */ /* 0x000fe200078ec0ff */
[----:B------:R-:W-:Y:S01]  /*6140*/  FFMA R6, R35, R41, R6 ;  /* 0x0000002923067223 */ /* 0x000fe20000000006 */
[----:B------:R-:W-:Y:S01]  /*6150*/  LOP3.LUT R41, R50, 0xffffe000, RZ, 0xc0, !PT ;  /* 0xffffe00032297812 */ /* 0x000fe200078ec0ff */
[----:B------:R-:W-:Y:S01]  /*6160*/  FMUL R8, R33, R12 ;  /* 0x0000000c21087220 */ /* 0x000fe20000400000 */
[----:B------:R-:W-:Y:S01]  /*6170*/  F2FP.TF32.F32.PACK_B R4, R4 ;  /* 0x00000004ff04723e */ /* 0x000fe200024050ff */
[----:B------:R-:W-:Y:S01]  /*6180*/  FFMA R7, R35, R20, R11 ;  /* 0x0000001423077223 */ /* 0x000fe2000000000b */
[----:B------:R-:W-:Y:S01]  /*6190*/  LOP3.LUT R20, R49, 0xffffe000, RZ, 0xc0, !PT ;  /* 0xffffe00031147812 */ /* 0x000fe200078ec0ff */
[----:B------:R-:W-:Y:S01]  /*61a0*/  FMUL R9, R33, R13 ;  /* 0x0000000d21097220 */ /* 0x000fe20000400000 */
[----:B------:R-:W-:Y:S01]  /*61b0*/  F2FP.TF32.F32.PACK_B R5, R5 ;  /* 0x00000005ff05723e */ /* 0x000fe200024050ff */
[----:B------:R1:W-:Y:S01]  /*61c0*/  STSM.16.M88.4 [R89+0x400], R36 ;  /* 0x0004002459007844 */ /* 0x0003e20000000200 */
[----:B------:R-:W-:Y:S01]  /*61d0*/  F2FP.TF32.F32.PACK_B R6, R6 ;  /* 0x00000006ff06723e */ /* 0x000fe200024050ff */
[----:B------:R-:W-:Y:S01]  /*61e0*/  FFMA R8, R35, R21, R8 ;  /* 0x0000001523087223 */ /* 0x000fe20000000008 */
[----:B------:R-:W-:Y:S01]  /*61f0*/  LOP3.LUT R21, R44, 0xffffe000, RZ, 0xc0, !PT ;  /* 0xffffe0002c157812 */ /* 0x000fe200078ec0ff */
[C---:B------:R-:W-:Y:S01]  /*6200*/  FMUL R10, R33.reuse, R14 ;  /* 0x0000000e210a7220 */ /* 0x040fe20000400000 */
[C---:B------:R-:W-:Y:S01]  /*6210*/  FMUL R15, R33.reuse, R15 ;  /* 0x0000000f210f7220 */ /* 0x040fe20000400000 */
[----:B------:R-:W-:Y:S01]  /*6220*/  FMUL R12, R33, R16 ;  /* 0x00000010210c7220 */ /* 0x000fe20000400000 */
[C---:B------:R-:W-:Y:S01]  /*6230*/  FFMA R9, R35.reuse, R20, R9 ;  /* 0x0000001423097223 */ /* 0x040fe20000000009 */
[C---:B------:R-:W-:Y:S01]  /*6240*/  FFMA R10, R35.reuse, R41, R10 ;  /* 0x00000029230a7223 */ /* 0x040fe2000000000a */
[C---:B------:R-:W-:Y:S01]  /*6250*/  FFMA R11, R35.reuse, R40, R15 ;  /* 0x00000028230b7223 */ /* 0x040fe2000000000f */
[----:B------:R-:W-:Y:S01]  /*6260*/  FFMA R12, R35, R21, R12 ;  /* 0x00000015230c7223 */ /* 0x000fe2000000000c */
[----:B------:R-:W-:Y:S01]  /*6270*/  LOP3.LUT R20, R45, 0xffffe000, RZ, 0xc0, !PT ;  /* 0xffffe0002d147812 */ /* 0x000fe200078ec0ff */
[C---:B------:R-:W-:Y:S01]  /*6280*/  FMUL R13, R33.reuse, R17 ;  /* 0x00000011210d7220 */ /* 0x040fe20000400000 */
[----:B------:R-:W-:Y:S01]  /*6290*/  LOP3.LUT R21, R46, 0xffffe000, RZ, 0xc0, !PT ;  /* 0xffffe0002e157812 */ /* 0x000fe200078ec0ff */
[----:B------:R-:W-:Y:S01]  /*62a0*/  FMUL R14, R33, R18 ;  /* 0x00000012210e7220 */ /* 0x000fe20000400000 */
[----:B------:R-:W-:Y:S01]  /*62b0*/  LOP3.LUT R40, R47, 0xffffe000, RZ, 0xc0, !PT ;  /* 0xffffe0002f287812 */ /* 0x000fe200078ec0ff */
[----:B------:R-:W-:Y:S01]  /*62c0*/  FMUL R19, R33, R19 ;  /* 0x0000001321137220 */ /* 0x000fe20000400000 */
[----:B------:R-:W-:Y:S01]  /*62d0*/  F2FP.TF32.F32.PACK_B R7, R7 ;  /* 0x00000007ff07723e */ /* 0x000fe200024050ff */
[C---:B------:R-:W-:Y:S01]  /*62e0*/  FFMA R13, R35.reuse, R20, R13 ;  /* 0x00000014230d7223 */ /* 0x040fe2000000000d */
[C---:B------:R-:W-:Y:S01]  /*62f0*/  FFMA R14, R35.reuse, R21, R14 ;  /* 0x00000015230e7223 */ /* 0x040fe2000000000e */
[----:B------:R-:W-:Y:S01]  /*6300*/  FFMA R15, R35, R40, R19 ;  /* 0x00000028230f7223 */ /* 0x000fe20000000013 */
[----:B------:R-:W-:Y:S01]  /*6310*/  F2FP.TF32.F32.PACK_B R8, R8 ;  /* 0x00000008ff08723e */ /* 0x000fe200024050ff */
[----:B------:R1:W-:Y:S01]  /*6320*/  STSM.16.M88.4 [R92], R4 ;  /* 0x000000045c007844 */ /* 0x0003e20000000200 */
[----:B------:R-:W-:Y:S02]  /*6330*/  F2FP.TF32.F32.PACK_B R9, R9 ;  /* 0x00000009ff09723e */ /* 0x000fe400024050ff */
[----:B------:R-:W-:Y:S02]  /*6340*/  F2FP.TF32.F32.PACK_B R10, R10 ;  /* 0x0000000aff0a723e */ /* 0x000fe400024050ff */
[----:B------:R-:W-:Y:S02]  /*6350*/  F2FP.TF32.F32.PACK_B R11, R11 ;  /* 0x0000000bff0b723e */ /* 0x000fe400024050ff */
[----:B------:R-:W-:Y:S02]  /*6360*/  F2FP.TF32.F32.PACK_B R12, R12 ;  /* 0x0000000cff0c723e */ /* 0x000fe400024050ff */
[----:B------:R-:W-:Y:S01]  /*6370*/  F2FP.TF32.F32.PACK_B R13, R13 ;  /* 0x0000000dff0d723e */ /* 0x000fe200024050ff */
[----:B------:R1:W-:Y:S01]  /*6380*/  STSM.16.M88.4 [R91], R8 ;  /* 0x000000085b007844 */ /* 0x0003e20000000200 */
[----:B------:R-:W-:Y:S02]  /*6390*/  F2FP.TF32.F32.PACK_B R14, R14 ;  /* 0x0000000eff0e723e */ /* 0x000fe400024050ff */
[----:B------:R-:W-:Y:S05]  /*63a0*/  F2FP.TF32.F32.PACK_B R15, R15 ;  /* 0x0000000fff0f723e */ /* 0x000fea00024050ff */
[----:B------:R1:W-:Y:S01]  /*63b0*/  STSM.16.M88.4 [R90], R12 ;  /* 0x0000000c5a007844 */ /* 0x0003e20000000200 */
[----:B------:R-:W-:Y:S01]  /*63c0*/  @!PT LDS RZ, [RZ] ;  /* 0x00000000fffff984 */ /* 0x000fe20000000800 */
[----:B------:R-:W-:Y:S01]  /*63d0*/  @!PT LDS RZ, [RZ] ;  /* 0x00000000fffff984 */ /* 0x000fe20000000800 */
[----:B------:R-:W-:Y:S01]  /*63e0*/  @!PT LDS RZ, [RZ] ;  /* 0x00000000fffff984 */ /* 0x000fe20000000800 */
[----:B------:R-:W-:Y:S01]  /*63f0*/  @!PT LDS RZ, [RZ] ;  /* 0x00000000fffff984 */ /* 0x000fe20000000800 */
[----:B------:R2:W-:Y:S07]  /*6400*/  MEMBAR.ALL.CTA ;  /* 0x0000000000007992 */ /* 0x0005ee0000008000 */
[----:B--2---:R-:W2:Y:S02]  /*6410*/  FENCE.VIEW.ASYNC.S ;  /* 0x00000000000073c6 */ /* 0x004ea40000000000 */
[----:B--2---:R-:W-:Y:S06]  /*6420*/  BAR.SYNC.DEFER_BLOCKING 0x1, 0x80 ;  /* 0x0042000000007b1d */ /* 0x004fec0000010000 */
[----:B------:R-:W-:Y:S05]  /*6430*/  @P0 BRA `(.L_x_95) ;  /* 0x00000000001c0947 */ /* 0x000fea0003800000 */
[----:B------:R-:W-:Y:S02]  /*6440*/  UIADD3 UR6, UP0, UPT, UR54, 0x680, URZ ;  /* 0x0000068036067890 */ /* 0x000fe4000ff1e0ff */
[----:B------:R-:W-:Y:S02]  /*6450*/  ULEA UR4, UR56, UR48, 0xd ;  /* 0x0000003038047291 */ /* 0x000fe4000f8e68ff */
[----:B------:R-:W-:Y:S02]  /*6460*/  UIADD3.X UR7, UPT, UPT, URZ, UR55, URZ, UP0, !UPT ;  /* 0x00000037ff077290 */ /* 0x000fe400087fe4ff */
[----:B------:R-:W-:Y:S01]  /*6470*/  UIADD3 UR40, UPT, UPT, UR4, 0x400, URZ ;  /* 0x0000040004287890 */ /* 0x000fe2000fffe0ff */
[----:B------:R-:W-:Y:S08]  /*6480*/  UMOV UR43, UR36 ;  /* 0x00000024002b7c82 */ /* 0x000ff00008000000 */
[----:B------:R2:W-:Y:S02]  /*6490*/  UTMASTG.3D [UR40], [UR6] ;  /* 0x00000028060073b5 */ /* 0x0005e40008010000 */
[----:B--2---:R0:W-:Y:S02]  /*64a0*/  UTMACMDFLUSH ;  /* 0x00000000000079b7 */ /* 0x0041e40000000000 */
.L_x_95:
[----:B------:R-:W-:Y:S05]  /*64b0*/  BSYNC.RECONVERGENT B0 ;  /* 0x0000000000007941 */ /* 0x000fea0003800200 */
.L_x_94:
[----:B------:R-:W-:Y:S01]  /*64c0*/  UIADD3 UR40, UPT, UPT, UR56, 0x1, URZ ;  /* 0x0000000138287890 */ /* 0x000fe2000fffe0ff */
[----:B------:R-:W-:Y:S03]  /*64d0*/  BSSY.RECONVERGENT B0, `(.L_x_96) ;  /* 0x0000005000007945 */ /* 0x000fe60003800200 */
[----:B------:R-:W-:Y:S04]  /*64e0*/  UISETP.NE.AND UP0, UPT, UR40, 0x3, UPT ;  /* 0x000000032800788c */ /* 0x000fe8000bf05270 */
[----:B------:R-:W-:Y:S01]  /*64f0*/  USEL UR43, UR40, URZ, UP0 ;  /* 0x000000ff282b7287 */ /* 0x000fe20008000000 */
[----:B------:R-:W-:Y:S11]  /*6500*/  @P0 BRA `(.L_x_97) ;  /* 0x0000000000040947 */ /* 0x000ff60003800000 */
[----:B------:R-:W-:Y:S04]  /*6510*/  DEPBAR.LE SB0, 0x1 ;  /* 0x000080400000791a */ /* 0x000fe80000000000 */
.L_x_97:
[----:B------:R-:W-:Y:S05]  /*6520*/  BSYNC.RECONVERGENT B0 ;  /* 0x0000000000007941 */ /* 0x000fea0003800200 */
.L_x_96:
[----:B------:R-:W-:Y:S01]  /*6530*/  BAR.SYNC.DEFER_BLOCKING 0x1, 0x80 ;  /* 0x0042000000007b1d */ /* 0x000fe20000010000 */
[----:B------:R-:W-:Y:S01]  /*6540*/  ISETP.NE.AND P1, PT, R83, RZ, PT ;  /* 0x000000ff5300720c */ /* 0x000fe20003f25270 */
[----:B------:R-:W-:Y:S01]  /*6550*/  UISETP.NE.AND UP0, UPT, UR50, URZ, UPT ;  /* 0x000000ff3200728c */ /* 0x000fe2000bf05270 */
[----:B------:R-:W-:Y:S11]  /*6560*/  LEA R2, R43, UR48, 0x3 ;  /* 0x000000302b027c11 */ /* 0x000ff6000f8e18ff */
[----:B------:R-:W-:Y:S01]  /*6570*/  @P1 SHF.L.U32 R3, R42, 0x1f, RZ ;  /* 0x0000001f2a031819 */ /* 0x000fe200000006ff */
[----:B------:R-:W-:Y:S06]  /*6580*/  BRA.U !UP0, `(.L_x_98) ;  /* 0x0000000108247547 */ /* 0x000fec000b800000 */
[----:B-1----:R-:W-:Y:S01]  /*6590*/  IMAD.U32 R5, RZ, RZ, UR49 ;  /* 0x00000031ff057e24 */ /* 0x002fe2000f8e00ff */
[----:B------:R-:W-:Y:S01]  /*65a0*/  MOV R0, UR37 ;  /* 0x0000002500007c02 */ /* 0x000fe20008000f00 */
[----:B------:R-:W-:Y:S03]  /*65b0*/  UIADD3 UR49, UPT, UPT, UR49, 0x1, URZ ;  /* 0x0000000131317890 */ /* 0x000fe6000fffe0ff */
[----:B------:R-:W-:Y:S01]  /*65c0*/  @P1 LEA R5, R5, UR48, 0x3 ;  /* 0x0000003005051c11 */ /* 0x000fe2000f8e18ff */
[----:B------:R-:W-:Y:S04]  /*65d0*/  UISETP.NE.AND UP0, UPT, UR49, 0x3, UPT ;  /* 0x000000033100788c */ /* 0x000fe8000bf05270 */
[----:B------:R-:W-:Y:S01]  /*65e0*/  @P1 VIADD R5, R5, 0x58 ;  /* 0x0000005805051836 */ /* 0x000fe20000000000 */
[----:B------:R-:W-:Y:S04]  /*65f0*/  USEL UR49, UR49, URZ, UP0 ;  /* 0x000000ff31317287 */ /* 0x000fe80008000000 */
[----:B------:R-:W-:Y:S04]  /*6600*/  @P1 PRMT R0, R0, 0x654, R5 ;  /* 0x0000065400001816 */ /* 0x000fe80000000005 */
[----:B------:R2:W-:Y:S04]  /*6610*/  @P1 SYNCS.ARRIVE.TRANS64.RED.A1T0 RZ, [R0+URZ], RZ ;  /* 0x000000ff00ff19a7 */ /* 0x0005e800081004ff */
.L_x_98:
[----:B------:R-:W3:Y:S01]  /*6620*/  @P1 SYNCS.PHASECHK.TRANS64.TRYWAIT P0, [R2+URZ+0x40], R3 ;  /* 0x00004003020015a7 */ /* 0x000ee200080011ff */
[----:B------:R-:W-:Y:S01]  /*6630*/  BSSY B1, `(.L_x_99) ;  /* 0x0000017000017945 */ /* 0x000fe20003800000 */
[----:B---3--:R-:W-:Y:S03]  /*6640*/  @P1 SEL R87, RZ, 0x1, !P0 ;  /* 0x00000001ff571807 */ /* 0x008fe60004000000 */
[----:B------:R-:W-:Y:S05]  /*6650*/  @!P1 BRA `(.L_x_100) ;  /* 0x0000000000509947 */ /* 0x000fea0003800000 */
[----:B------:R-:W-:Y:S01]  /*6660*/  ISETP.NE.AND P1, PT, R88, RZ, PT ;  /* 0x000000ff5800720c */ /* 0x000fe20003f25270 */
[----:B------:R-:W-:Y:S01]  /*6670*/  BSSY B0, `(.L_x_101) ;  /* 0x000000a000007945 */ /* 0x000fe20003800000 */
[----:B------:R-:W-:Y:S11]  /*6680*/  ISETP.NE.AND P0, PT, R87, RZ, PT ;  /* 0x000000ff5700720c */ /* 0x000ff60003f05270 */
[----:B-1----:R-:W-:Y:S05]  /*6690*/  @P1 IMAD R4, R43, 0x800, R72 ;  /* 0x000008002b041824 */ /* 0x002fea00078e0248 */
[----:B------:R-:W-:Y:S05]  /*66a0*/  @P1 LEA R4, R4, UR48, 0x2 ;  /* 0x0000003004041c11 */ /* 0x000fea000f8e10ff */
[--C-:B------:R-:W-:Y:S02]  /*66b0*/  @P1 IMAD.IADD R3, R85, 0x1, R4.reuse ;  /* 0x0000000155031824 */ /* 0x100fe400078e0204 */
[----:B--2---:R-:W-:Y:S01]  /*66c0*/  @P1 IMAD.IADD R0, R86, 0x1, R4 ;  /* 0x0000000156001824 */ /* 0x004fe200078e0204 */
[----:B------:R-:W-:Y:S06]  /*66d0*/  @P0 BRA `(.L_x_102) ;  /* 0x00000000000c0947 */ /* 0x000fec0003800000 */
[----:B------:R-:W-:Y:S04]  /*66e0*/  SHF.L.U32 R5, R42, 0x1f, RZ ;  /* 0x0000001f2a057819 */ /* 0x000fe800000006ff */
[----:B------:R-:W1:Y:S02]  /*66f0*/  SYNCS.PHASECHK.TRANS64.TRYWAIT P0, [R2+URZ+0x40], R5 ;  /* 0x00004005020075a7 */ /* 0x000e6400080011ff */
[----:B-1----:R-:W-:Y:S05]  /*6700*/  @!P0 BRA `(.L_x_103) ;  /* 0x0000001400788947 */ /* 0x002fea0003800000 */
.L_x_102:
[----:B------:R-:W-:Y:S05]  /*6710*/  BSYNC B0 ;  /* 0x0000000000007941 */ /* 0x000fea0003800000 */
.L_x_101:
[----:B------:R-:W-:Y:S11]  /*6720*/  ISETP.NE.AND P0, PT, R88, RZ, PT ;  /* 0x000000ff5800720c */ /* 0x000ff60003f05270 */
[----:B------:R-:W-:Y:S02]  /*6730*/  @!UPT UIADD3 URZ, UPT, UPT, URZ, URZ, URZ ;  /* 0x000000fffffff290 */ /* 0x000fe4000fffe0ff */
[----:B-1----:R-:W-:Y:S01]  /*6740*/  @P0 IADD3 R2, PT, PT, R86, R3, RZ ;  /* 0x0000000356020210 */ /* 0x002fe20007ffe0ff */
[----:B------:R-:W-:Y:S05]  /*6750*/  @P0 WARPSYNC.ALL ;  /* 0x0000000000000948 */ /* 0x000fea0003800000 */
[----:B------:R3:W4:Y:S04]  /*6760*/  @P0 LDSM.16.M88.4 R56, [R4+0x400] ;  /* 0x000400000438083b */ /* 0x0007280000000200 */
[----:B------:R3:W1:Y:S04]  /*6770*/  @P0 LDSM.16.M88.4 R52, [R0+0x400] ;  /* 0x000400000034083b */ /* 0x0006680000000200 */
[----:B------:R3:W2:Y:S04]  /*6780*/  @P0 LDSM.16.M88.4 R48, [R3+0x400] ;  /* 0x000400000330083b */ /* 0x0006a80000000200 */
[----:B------:R3:W1:Y:S02]  /*6790*/  @P0 LDSM.16.M88.4 R44, [R2+0x400] ;  /* 0x00040000022c083b */ /* 0x0006640000000200 */
.L_x_100:
[----:B------:R-:W-:Y:S05]  /*67a0*/  BSYNC B1 ;  /* 0x0000000000017941 */ /* 0x000fea0003800000 */
.L_x_99:
[----:B--23--:R-:W-:Y:S05]  /*67b0*/  VIADD R0, R34, 0x20 ;  /* 0x0000002022007836 */ /* 0x00cfea0000000000 */
[----:B------:R-:W-:Y:S04]  /*67c0*/  SHF.R.U32.HI R0, RZ, 0x15, R0 ;  /* 0x00000015ff007819 */ /* 0x000fe80000011600 */
[----:B------:R-:W-:Y:S11]  /*67d0*/  LOP3.LUT P0, RZ, R0, 0x3, R73, 0x48, !PT ;  /* 0x0000000300ff7812 */ /* 0x000ff60007804849 */
[----:B------:R-:W-:Y:S02]  /*67e0*/  @!UPT UIADD3 URZ, UPT, UPT, URZ, URZ, URZ ;  /* 0x000000fffffff290 */ /* 0x000fe4000fffe0ff */
[----:B------:R-:W-:Y:S05]  /*67f0*/  @!P0 BRA `(.L_x_104) ;  /* 0x0000000000408947 */ /* 0x000fea0003800000 */
[----:B------:R-:W2:Y:S01]  /*6800*/  LDCU.64 UR8, c[0x4][0x70] ;  /* 0x01000e00ff0877ac */ /* 0x000ea20008000a00 */
[----:B------:R-:W-:Y:S01]  /*6810*/  MOV R3, 0x0 ;  /* 0x0000000000037802 */ /* 0x000fe20000000f00 */
[----:B-1----:R-:W-:Y:S02]  /*6820*/  HFMA2 R12, -RZ, RZ, 0, 5.9604644775390625e-08 ;  /* 0x00000001ff0c7431 */ /* 0x002fe400000001ff */
[----:B------:R-:W-:Y:S02]  /*6830*/  IMAD.MOV.U32 R8, RZ, RZ, 0x192 ;  /* 0x00000192ff087424 */ /* 0x000fe400078e00ff */
[----:B------:R-:W-:Y:S01]  /*6840*/  IMAD.MOV.U32 R13, RZ, RZ, RZ ;  /* 0x000000ffff0d7224 */ /* 0x000fe200078e00ff */
[----:B------:R-:W1:Y:S01]  /*6850*/  LDCU.64 UR6, c[0x4][0x78] ;  /* 0x01000f00ff0677ac */ /* 0x000e620008000a00 */
[----:B------:R-:W3:Y:S01]  /*6860*/  LDC.64 R2, c[0x4][R3] ;  /* 0x0100000003027b82 */ /* 0x000ee20000000a00 */
[----:B------:R-:W5:Y:S01]  /*6870*/  LDCU.64 UR4, c[0x4][0x10] ;  /* 0x01000200ff0477ac */ /* 0x000f620008000a00 */
[----:B--2---:R-:W-:Y:S01]  /*6880*/  MOV R5, UR9 ;  /* 0x0000000900057c02 */ /* 0x004fe20008000f00 */
[----:B------:R-:W-:Y:S01]  /*6890*/  IMAD.U32 R4, RZ, RZ, UR8 ;  /* 0x00000008ff047e24 */ /* 0x000fe2000f8e00ff */
[----:B-1----:R-:W-:Y:S01]  /*68a0*/  MOV R7, UR7 ;  /* 0x0000000700077c02 */ /* 0x002fe20008000f00 */
[----:B------:R-:W-:Y:S01]  /*68b0*/  IMAD.U32 R6, RZ, RZ, UR6 ;  /* 0x00000006ff067e24 */ /* 0x000fe2000f8e00ff */
[----:B-----5:R-:W-:Y:S01]  /*68c0*/  MOV R11, UR5 ;  /* 0x00000005000b7c02 */ /* 0x020fe20008000f00 */
[----:B------:R-:W-:Y:S02]  /*68d0*/  IMAD.U32 R10, RZ, RZ, UR4 ;  /* 0x00000004ff0a7e24 */ /* 0x000fe4000f8e00ff */
[----:B------:R-:W-:Y:S07]  /*68e0*/  LEPC R20, `(.L_x_104) ;  /* 0x000000001014794e */ /* 0x000fee0000000000 */
[----:B---34-:R-:W-:Y:S05]  /*68f0*/  CALL.ABS.NOINC R2 ;  /* 0x0000000002007343 */ /* 0x018fea0003c00000 */
.L_x_104:
[----:B------:R-:W-:Y:S01]  /*6900*/  ISETP.NE.AND P0, PT, R79, RZ, PT ;  /* 0x000000ff4f00720c */ /* 0x000fe20003f05270 */
[----:B------:R-:W-:Y:S05]  /*6910*/  WARPSYNC.ALL ;  /* 0x0000000000007948 */ /* 0x000fea0003800000 */
[----:B------:R-:W-:Y:S01]  /*6920*/  R2UR UR4, R34 ;  /* 0x00000000220472ca */ /* 0x000fe200000e0000 */
[----:B------:R-:W-:Y:S01]  /*6930*/  IMAD.U32 R87, RZ, RZ, UR43 ;  /* 0x0000002bff577e24 */ /* 0x000fe2000f8e00ff */
[----:B------:R-:W-:Y:S01]  /*6940*/  R2UR UR5, R84 ;  /* 0x00000000540572ca */ /* 0x000fe200000e0000 */
[----:B------:R-:W-:Y:S01]  /*6950*/  BSSY.RECONVERGENT B0, `(.L_x_105) ;  /* 0x0000060000007945 */ /* 0x000fe20003800200 */
[----:B----4-:R-:W-:Y:S01]  /*6960*/  LOP3.LUT R0, R56, 0xffffe000, RZ, 0xc0, !PT ;  /* 0xffffe00038007812 */ /* 0x010fe200078ec0ff */
[----:B------:R-:W-:Y:S01]  /*6970*/  IMAD R87, R87, 0x800, R72 ;  /* 0x0000080057577824 */ /* 0x000fe200078e0248 */
[----:B------:R-:W-:Y:S02]  /*6980*/  LOP3.LUT R2, R57, 0xffffe000, RZ, 0xc0, !PT ;  /* 0xffffe00039027812 */ /* 0x000fe400078ec0ff */
[----:B------:R-:W-:Y:S02]  /*6990*/  LOP3.LUT R3, R58, 0xffffe000, RZ, 0xc0, !PT ;  /* 0xffffe0003a037812 */ /* 0x000fe400078ec0ff */
[----:B------:R-:W-:Y:S02]  /*69a0*/  LOP3.LUT R20, R59, 0xffffe000, RZ, 0xc0, !PT ;  /* 0xffffe0003b147812 */ /* 0x000fe400078ec0ff */
[----:B-1----:R-:W-:Y:S01]  /*69b0*/  LOP3.LUT R21, R52, 0xffffe000, RZ, 0xc0, !PT ;  /* 0xffffe00034157812 */ /* 0x002fe200078ec0ff */
[----:B------:R-:W1:Y:S01]  /*69c0*/  LDTM.16dp128bit.x8 R4, tmem[UR4+0x20] ;  /* 0x00002004000479ee */ /* 0x000e620008180000 */
[----:B------:R-:W-:Y:S01]  /*69d0*/  LOP3.LUT R36, R53, 0xffffe000, RZ, 0xc0, !PT ;  /* 0xffffe00035247812 */ /* 0x000fe200078ec0ff */
[----:B------:R-:W-:Y:S01]  /*69e0*/  UIADD3 UR5, UPT, UPT, UR5, 0xc0, URZ ;  /* 0x000000c005057890 */ /* 0x000fe2000fffe0ff */
[----:B------:R-:W-:Y:S01]  /*69f0*/  LOP3.LUT R37, R54, 0xffffe000, RZ, 0xc0, !PT ;  /* 0xffffe00036257812 */ /* 0x000fe200078ec0ff */
[----:B------:R-:W-:Y:S01]  /*6a00*/  NOP ;  /* 0x0000000000007918 */ /* 0x000fe20000000000 */
[----:B------:R-:W-:Y:S01]  /*6a10*/  LOP3.LUT R38, R55, 0xffffe000, RZ, 0xc0, !PT ;  /* 0xffffe00037267812 */ /* 0x000fe200078ec0ff */
[----:B------:R-:W-:Y:S01]  /*6a20*/  UPRMT UR5, UR37, 0x654, UR5 ;  /* 0x0000065425057896 */ /* 0x000fe20008000005 */
[----:B------:R-:W-:Y:S02]  /*6a30*/  LOP3.LUT R39, R48, 0xffffe000, RZ, 0xc0, !PT ;  /* 0xffffe00030277812 */ /* 0x000fe400078ec0ff */
[----:B------:R-:W-:Y:S02]  /*6a40*/  LOP3.LUT R40, R49, 0xffffe000, RZ, 0xc0, !PT ;  /* 0xffffe00031287812 */ /* 0x000fe400078ec0ff */
[----:B------:R-:W-:Y:S02]  /*6a50*/  LOP3.LUT R41, R50, 0xffffe000, RZ, 0xc0, !PT ;  /* 0xffffe00032297812 */ /* 0x000fe400078ec0ff */
[----:B------:R-:W-:Y:S02]  /*6a60*/  LOP3.LUT R42, R51, 0xffffe000, RZ, 0xc0, !PT ;  /* 0xffffe000332a7812 */ /* 0x000fe400078ec0ff */
[----:B------:R-:W-:Y:S01]  /*6a70*/  LOP3.LUT R43, R44, 0xffffe000, RZ, 0xc0, !PT ;  /* 0xffffe0002c2b7812 */ /* 0x000fe200078ec0ff */
[----:B-1----:R-:W-:Y:S01]  /*6a80*/  SYNCS.ARRIVE.TRANS64.RED.A1T0 RZ, [UR5], RZ ;  /* 0x000000ffffff79a7 */ /* 0x002fe20008100405 */
[----:B------:R-:W-:Y:S02]  /*6a90*/  LOP3.LUT R44, R45, 0xffffe000, RZ, 0xc0, !PT ;  /* 0xffffe0002d2c7812 */ /* 0x000fe400078ec0ff */
[----:B------:R-:W-:Y:S02]  /*6aa0*/  LEA R87, R87, UR48, 0x2 ;  /* 0x0000003057577c11 */ /* 0x000fe4000f8e10ff */
[----:B------:R-:W-:Y:S02]  /*6ab0*/  LOP3.LUT R45, R46, 0xffffe000, RZ, 0xc0, !PT ;  /* 0xffffe0002e2d7812 */ /* 0x000fe400078ec0ff */
[----:B------:R-:W-:Y:S01]  /*6ac0*/  LOP3.LUT R46, R47, 0xffffe000, RZ, 0xc0, !PT ;  /* 0xffffe0002f2e7812 */ /* 0x000fe200078ec0ff */
[C---:B------:R-:W-:Y:S01]  /*6ad0*/  FMUL R4, R33.reuse, R4 ;  /* 0x0000000421047220 */ /* 0x040fe20000400000 */
[C-C-:B------:R-:W-:Y:S01]  /*6ae0*/  IADD3 R84, PT, PT, R86.reuse, 0x400, R87.reuse ;  /* 0x0000040056547810 */ /* 0x140fe20007ffe057 */
[----:B------:R-:W-:Y:S01]  /*6af0*/  FMUL R5, R33, R5 ;  /* 0x0000000521057220 */ /* 0x000fe20000400000 */
[----:B------:R-:W-:Y:S01]  /*6b00*/  IADD3 R85, PT, PT, R85, 0x400, R87 ;  /* 0x0000040055557810 */ /* 0x000fe20007ffe057 */
[C---:B------:R-:W-:Y:S01]  /*6b10*/  FMUL R6, R33.reuse, R6 ;  /* 0x0000000621067220 */ /* 0x040fe20000400000 */
[----:B------:R-:W-:Y:S01]  /*6b20*/  FMUL R7, R33, R7 ;  /* 0x0000000721077220 */ /* 0x000fe20000400000 */
[----:B------:R-:W-:Y:S01]  /*6b30*/  FFMA R4, R35, R0, R4 ;  /* 0x0000000023047223 */ /* 0x000fe20000000004 */
[----:B------:R-:W-:Y:S01]  /*6b40*/  FMUL R8, R33, R8 ;  /* 0x0000000821087220 */ /* 0x000fe20000400000 */
[----:B------:R-:W-:Y:S01]  /*6b50*/  FFMA R5, R35, R2, R5 ;  /* 0x0000000223057223 */ /* 0x000fe20000000005 */
[----:B------:R-:W-:Y:S01]  /*6b60*/  FMUL R9, R33, R9 ;  /* 0x0000000921097220 */ /* 0x000fe20000400000 */
[----:B------:R-:W-:Y:S01]  /*6b70*/  FFMA R6, R35, R3, R6 ;  /* 0x0000000323067223 */ /* 0x000fe20000000006 */
[----:B------:R-:W-:Y:S01]  /*6b80*/  F2FP.TF32.F32.PACK_B R4, R4 ;  /* 0x00000004ff04723e */ /* 0x000fe200024050ff */
[----:B------:R-:W-:Y:S01]  /*6b90*/  FMUL R10, R33, R10 ;  /* 0x0000000a210a7220 */ /* 0x000fe20000400000 */
[----:B------:R-:W-:Y:S01]  /*6ba0*/  F2FP.TF32.F32.PACK_B R5, R5 ;  /* 0x00000005ff05723e */ /* 0x000fe200024050ff */
[----:B------:R-:W-:Y:S01]  /*6bb0*/  FFMA R7, R35, R20, R7 ;  /* 0x0000001423077223 */ /* 0x000fe20000000007 */
[----:B------:R-:W-:Y:S01]  /*6bc0*/  FMUL R11, R33, R11 ;  /* 0x0000000b210b7220 */ /* 0x000fe20000400000 */
        /* <DEDUP_REMOVED lines=8> */
[----:B------:R-:W-:Y:S01]  /*6c50*/  F2FP.TF32.F32.PACK_B R6, R6 ;  /* 0x00000006ff06723e */ /* 0x000fe200024050ff */
[----:B------:R-:W-:Y:S01]  /*6c60*/  FFMA R12, R35, R39, R12 ;  /* 0x00000027230c7223 */ /* 0x000fe2000000000c */
[----:B------:R-:W-:Y:S01]  /*6c70*/  F2FP.TF32.F32.PACK_B R7, R7 ;  /* 0x00000007ff07723e */ /* 0x000fe200024050ff */
[----:B------:R-:W-:Y:S01]  /*6c80*/  FMUL R16, R33, R16 ;  /* 0x0000001021107220 */ /* 0x000fe20000400000 */
[----:B------:R-:W-:Y:S01]  /*6c90*/  FFMA R13, R35, R40, R13 ;  /* 0x00000028230d7223 */ /* 0x000fe2000000000d */
[----:B------:R-:W-:Y:S01]  /*6ca0*/  FMUL R17, R33, R17 ;  /* 0x0000001121117220 */ /* 0x000fe20000400000 */
[----:B------:R-:W-:Y:S01]  /*6cb0*/  FFMA R14, R35, R41, R14 ;  /* 0x00000029230e7223 */ /* 0x000fe2000000000e */
[----:B------:R1:W-:Y:S01]  /*6cc0*/  STSM.16.M88.4 [R87+0x400], R4 ;  /* 0x0004000457007844 */ /* 0x0003e20000000200 */
[----:B------:R-:W-:Y:S01]  /*6cd0*/  FMUL R18, R33, R18 ;  /* 0x0000001221127220 */ /* 0x000fe20000400000 */
[----:B------:R-:W-:Y:S01]  /*6ce0*/  FFMA R15, R35, R42, R15 ;  /* 0x0000002a230f7223 */ /* 0x000fe2000000000f */
[----:B------:R-:W-:Y:S01]  /*6cf0*/  FMUL R19, R33, R19 ;  /* 0x0000001321137220 */ /* 0x000fe20000400000 */
[----:B------:R-:W-:Y:S01]  /*6d00*/  F2FP.TF32.F32.PACK_B R8, R8 ;  /* 0x00000008ff08723e */ /* 0x000fe200024050ff */
[C---:B------:R-:W-:Y:S01]  /*6d10*/  FFMA R16, R35.reuse, R43, R16 ;  /* 0x0000002b23107223 */ /* 0x040fe20000000010 */
[----:B------:R-:W-:Y:S01]  /*6d20*/  F2FP.TF32.F32.PACK_B R9, R9 ;  /* 0x00000009ff09723e */ /* 0x000fe200024050ff */
[C---:B------:R-:W-:Y:S01]  /*6d30*/  FFMA R17, R35.reuse, R44, R17 ;  /* 0x0000002c23117223 */ /* 0x040fe20000000011 */
[----:B------:R-:W-:Y:S01]  /*6d40*/  F2FP.TF32.F32.PACK_B R10, R10 ;  /* 0x0000000aff0a723e */ /* 0x000fe200024050ff */
[C---:B------:R-:W-:Y:S01]  /*6d50*/  FFMA R18, R35.reuse, R45, R18 ;  /* 0x0000002d23127223 */ /* 0x040fe20000000012 */
[----:B------:R-:W-:Y:S01]  /*6d60*/  F2FP.TF32.F32.PACK_B R11, R11 ;  /* 0x0000000bff0b723e */ /* 0x000fe200024050ff */
[----:B------:R-:W-:Y:S01]  /*6d70*/  FFMA R19, R35, R46, R19 ;  /* 0x0000002e23137223 */ /* 0x000fe20000000013 */
[----:B------:R-:W-:Y:S01]  /*6d80*/  F2FP.TF32.F32.PACK_B R12, R12 ;  /* 0x0000000cff0c723e */ /* 0x000fe200024050ff */
[----:B------:R-:W-:Y:S01]  /*6d90*/  IMAD.IADD R86, R86, 0x1, R85 ;  /* 0x0000000156567824 */ /* 0x000fe200078e0255 */
[----:B------:R-:W-:Y:S01]  /*6da0*/  F2FP.TF32.F32.PACK_B R13, R13 ;  /* 0x0000000dff0d723e */ /* 0x000fe200024050ff */
[----:B------:R1:W-:Y:S01]  /*6db0*/  STSM.16.M88.4 [R84], R8 ;  /* 0x0000000854007844 */ /* 0x0003e20000000200 */
        /* <DEDUP_REMOVED lines=18> */
[----:B------:R-:W-:Y:S02]  /*6ee0*/  UIADD3 UR5, UPT, UPT, UR41, 0x20, URZ ;  /* 0x0000002029057890 */ /* 0x000fe4000fffe0ff */
[----:B------:R-:W-:Y:S02]  /*6ef0*/  UIADD3 UR4, UPT, UPT, UR10, 0x400, URZ ;  /* 0x000004000a047890 */ /* 0x000fe4000fffe0ff */
[----:B------:R-:W-:Y:S01]  /*6f00*/  UIADD3.X UR9, UPT, UPT, URZ, UR55, URZ, UP0, !UPT ;  /* 0x00000037ff097290 */ /* 0x000fe200087fe4ff */
[----:B------:R-:W-:Y:S01]  /*6f10*/  UMOV UR6, UR42 ;  /* 0x0000002a00067c82 */ /* 0x000fe20008000000 */
[----:B------:R-:W-:Y:S07]  /*6f20*/  UMOV UR7, UR36 ;  /* 0x0000002400077c82 */ /* 0x000fee0008000000 */
[----:B------:R2:W-:Y:S02]  /*6f30*/  UTMASTG.3D [UR4], [UR8] ;  /* 0x00000004080073b5 */ /* 0x0005e40008010000 */
[----:B--2---:R0:W-:Y:S02]  /*6f40*/  UTMACMDFLUSH ;  /* 0x00000000000079b7 */ /* 0x0041e40000000000 */
.L_x_106:
[----:B------:R-:W-:Y:S05]  /*6f50*/  BSYNC.RECONVERGENT B0 ;  /* 0x0000000000007941 */ /* 0x000fea0003800200 */
.L_x_105:
[----:B------:R-:W-:Y:S01]  /*6f60*/  UIADD3 UR43, UPT, UPT, UR43, 0x1, URZ ;  /* 0x000000012b2b7890 */ /* 0x000fe2000fffe0ff */
[----:B------:R-:W-:Y:S03]  /*6f70*/  BSSY.RECONVERGENT B0, `(.L_x_107) ;  /* 0x0000008000007945 */ /* 0x000fe60003800200 */
[----:B------:R-:W-:Y:S04]  /*6f80*/  UISETP.NE.AND UP0, UPT, UR43, 0x3, UPT ;  /* 0x000000032b00788c */ /* 0x000fe8000bf05270 */
[----:B------:R-:W-:Y:S02]  /*6f90*/  UISETP.EQ.XOR UP1, UPT, UR40, 0x3, !UP0 ;  /* 0x000000032800788c */ /* 0x000fe4000c722a70 */
[----:B------:R-:W-:Y:S02]  /*6fa0*/  USEL UR56, UR43, URZ, UP0 ;  /* 0x000000ff2b387287 */ /* 0x000fe40008000000 */
[----:B------:R-:W-:Y:S04]  /*6fb0*/  USEL UR4, URZ, 0x1, !UP1 ;  /* 0x00000001ff047887 */ /* 0x000fe8000c800000 */
[----:B------:R-:W-:Y:S01]  /*6fc0*/  ULOP3.LUT UR51, UR51, UR4, URZ, 0x3c, !UPT ;  /* 0x0000000433337292 */ /* 0x000fe2000f8e3cff */
[----:B------:R-:W-:Y:S11]  /*6fd0*/  @P0 BRA `(.L_x_108) ;  /* 0x0000000000040947 */ /* 0x000ff60003800000 */
[----:B------:R-:W-:Y:S04]  /*6fe0*/  DEPBAR.LE SB0, 0x1 ;  /* 0x000080400000791a */ /* 0x000fe80000000000 */
.L_x_108:
[----:B------:R-:W-:Y:S05]  /*6ff0*/  BSYNC.RECONVERGENT B0 ;  /* 0x0000000000007941 */ /* 0x000fea0003800200 */
.L_x_107:
[----:B------:R-:W-:Y:S01]  /*7000*/  BAR.SYNC.DEFER_BLOCKING 0x1, 0x80 ;  /* 0x0042000000007b1d */ /* 0x000fe20000010000 */
[----:B------:R-:W-:Y:S01]  /*7010*/  UISETP.NE.AND UP0, UPT, UR50, -0x2, UPT ;  /* 0xfffffffe3200788c */ /* 0x000fe2000bf05270 */
[----:B------:R-:W-:Y:S08]  /*7020*/  IADD3 R0, PT, PT, R30, 0x1, RZ ;  /* 0x000000011e007810 */ /* 0x000ff00007ffe0ff */
[----:B------:R-:W-:Y:S05]  /*7030*/  BRA.U !UP0, `(.L_x_109) ;  /* 0x0000000108287547 */ /* 0x000fea000b800000 */
[----:B------:R-:W-:Y:S01]  /*7040*/  ISETP.NE.AND P0, PT, R83, RZ, PT ;  /* 0x000000ff5300720c */ /* 0x000fe20003f05270 */
[----:B------:R-:W-:Y:S01]  /*7050*/  IMAD.U32 R3, RZ, RZ, UR49 ;  /* 0x00000031ff037e24 */ /* 0x000fe2000f8e00ff */
[----:B------:R-:W-:Y:S01]  /*7060*/  UIADD3 UR49, UPT, UPT, UR49, 0x1, URZ ;  /* 0x0000000131317890 */ /* 0x000fe2000fffe0ff */
[----:B------:R-:W-:Y:S03]  /*7070*/  IMAD.U32 R2, RZ, RZ, UR37 ;  /* 0x00000025ff027e24 */ /* 0x000fe6000f8e00ff */
[----:B------:R-:W-:Y:S04]  /*7080*/  UISETP.NE.AND UP0, UPT, UR49, 0x3, UPT ;  /* 0x000000033100788c */ /* 0x000fe8000bf05270 */
[----:B------:R-:W-:Y:S03]  /*7090*/  USEL UR49, UR49, URZ, UP0 ;  /* 0x000000ff31317287 */ /* 0x000fe60008000000 */
[----:B------:R-:W-:Y:S05]  /*70a0*/  @P0 LEA R3, R3, UR48, 0x3 ;  /* 0x0000003003030c11 */ /* 0x000fea000f8e18ff */
[----:B------:R-:W-:Y:S05]  /*70b0*/  @P0 VIADD R3, R3, 0x58 ;  /* 0x0000005803030836 */ /* 0x000fea0000000000 */
[----:B------:R-:W-:Y:S04]  /*70c0*/  @P0 PRMT R2, R2, 0x654, R3 ;  /* 0x0000065402020816 */ /* 0x000fe80000000003 */
[----:B------:R2:W-:Y:S03]  /*70d0*/  @P0 SYNCS.ARRIVE.TRANS64.RED.A1T0 RZ, [R2+URZ], RZ ;  /* 0x000000ff02ff09a7 */ /* 0x0005e600081004ff */
.L_x_109:
[----:B------:R-:W-:Y:S01]  /*70e0*/  ISETP.NE.AND P2, PT, R80, RZ, PT ;  /* 0x000000ff5000720c */ /* 0x000fe20003f45270 */
[----:B------:R-:W-:Y:S01]  /*70f0*/  UIADD3 UR50, UPT, UPT, UR50, 0x2, URZ ;  /* 0x0000000232327890 */ /* 0x000fe2000fffe0ff */
[----:B------:R-:W-:Y:S01]  /*7100*/  ISETP.NE.AND P0, PT, R82, 0x2, PT ;  /* 0x000000025200780c */ /* 0x000fe20003f05270 */
[----:B------:R-:W-:Y:S01]  /*7110*/  IMAD.IADD R20, R29, 0x1, R66 ;  /* 0x000000011d147824 */ /* 0x000fe200078e0242 */
[----:B------:R-:W-:Y:S01]  /*7120*/  ISETP.NE.AND P1, PT, R0, 0x4, PT ;  /* 0x000000040000780c */ /* 0x000fe20003f25270 */
[----:B------:R-:W-:Y:S01]  /*7130*/  IMAD.IADD R21, R31, 0x1, R68 ;  /* 0x000000011f157824 */ /* 0x000fe200078e0244 */
[----:B--2---:R-:W-:Y:S02]  /*7140*/  SEL R2, RZ, 0x1, P0 ;  /* 0x00000001ff027807 */ /* 0x004fe40000000000 */
[----:B------:R-:W-:Y:S02]  /*7150*/  SEL R3, RZ, 0x1, P1 ;  /* 0x00000001ff037807 */ /* 0x000fe40000800000 */
[----:B------:R-:W-:Y:S02]  /*7160*/  LOP3.LUT R75, R75, R2, RZ, 0x3c, !PT ;  /* 0x000000024b4b7212 */ /* 0x000fe400078e3cff */
[----:B------:R-:W-:Y:S02]  /*7170*/  LOP3.LUT R76, R76, R3, RZ, 0x3c, !PT ;  /* 0x000000034c4c7212 */ /* 0x000fe400078e3cff */
[----:B------:R-:W-:Y:S02]  /*7180*/  @P2 R2UR UR36, R74 ;  /* 0x000000004a2422ca */ /* 0x000fe400000e0000 */
[----:B------:R-:W-:Y:S02]  /*7190*/  SEL R82, R82, RZ, P0 ;  /* 0x000000ff52527207 */ /* 0x000fe40000000000 */
[----:B------:R-:W-:Y:S01]  /*71a0*/  SEL R30, R0, RZ, P1 ;  /* 0x000000ff001e7207 */ /* 0x000fe20000800000 */
[----:B------:R-:W-:Y:S10]  /*71b0*/  @P2 BRA `(.L_x_110) ;  /* 0xffffffdc00342947 */ /* 0x000ff4000383ffff */
[----:B------:R-:W-:-:S09]  /*71c0*/  UISETP.NE.AND UP0, UPT, UR53, URZ, UPT ;  /* 0x000000ff3500728c */ /* 0x000fd2000bf05270 */
[----:B------:R-:W-:Y:S05]  /*71d0*/  BRA.U !UP0, `(.L_x_111) ;  /* 0x0000000108487547 */ /* 0x000fea000b800000 */
[----:B------:R-:W2:Y:S02]  /*71e0*/  LDCU.64 UR4, c[0x0][0x890] ;  /* 0x00011200ff0477ac */ /* 0x000ea40008000a00 */
[----:B--2---:R-:W-:-:S04]  /*71f0*/  UISETP.NE.U32.AND UP0, UPT, UR4, URZ, UPT ;  /* 0x000000ff0400728c */ /* 0x004fc8000bf05070 */
[----:B------:R-:W-:-:S09]  /*7200*/  UISETP.NE.AND.EX UP0, UPT, UR5, URZ, UPT, UP0 ;  /* 0x000000ff0500728c */ /* 0x000fd2000bf05300 */
[----:B------:R-:W-:Y:S05]  /*7210*/  BRA.U UP0, `(.L_x_112) ;  /* 0x00000001000c7547 */ /* 0x000fea000b800000 */
[----:B------:R-:W-:-:S13]  /*7220*/  FSETP.NEU.AND P0, PT, R35, RZ, PT ;  /* 0x000000ff2300720b */ /* 0x000fda0003f0d000 */
[----:B------:R-:W-:Y:S05]  /*7230*/  @!P0 EXIT ;  /* 0x000000000000894d */ /* 0x000fea0003800000 */
[----:B------:R-:W-:Y:S05]  /*7240*/  BRA `(.L_x_111) ;  /* 0x00000000002c7947 */ /* 0x000fea0003800000 */
.L_x_112:
[----:B------:R-:W-:Y:S01]  /*7250*/  ISETP.NE.AND P0, PT, R81, RZ, PT ;  /* 0x000000ff5100720c */ /* 0x000fe20003f05270 */
[----:B------:R-:W-:-:S12]  /*7260*/  BSSY.RECONVERGENT B0, `(.L_x_111) ;  /* 0x0000009000007945 */ /* 0x000fd80003800200 */
[----:B------:R-:W-:Y:S05]  /*7270*/  @P0 BRA `(.L_x_113) ;  /* 0x0000000000140947 */ /* 0x000fea0003800000 */
[----:B------:R-:W2:Y:S02]  /*7280*/  LDCU.64 UR4, c[0x0][0x888] ;  /* 0x00011100ff0477ac */ /* 0x000ea40008000a00 */
[----:B--2---:R-:W-:-:S04]  /*7290*/  ISETP.NE.U32.AND P0, PT, RZ, UR4, PT ;  /* 0x00000004ff007c0c */ /* 0x004fc8000bf05070 */
[----:B------:R-:W-:-:S13]  /*72a0*/  ISETP.NE.AND.EX P0, PT, RZ, UR5, PT, P0 ;  /* 0x00000005ff007c0c */ /* 0x000fda000bf05300 */
[----:B------:R-:W-:Y:S05]  /*72b0*/  @!P0 EXIT ;  /* 0x000000000000894d */ /* 0x000fea0003800000 */
[----:B------:R-:W-:Y:S05]  /*72c0*/  BRA `(.L_x_114) ;  /* 0x0000000000087947 */ /* 0x000fea0003800000 */
.L_x_113:
[----:B------:R-:W-:-:S13]  /*72d0*/  FSETP.NEU.AND P0, PT, R35, RZ, PT ;  /* 0x000000ff2300720b */ /* 0x000fda0003f0d000 */
[----:B------:R-:W-:Y:S05]  /*72e0*/  @!P0 EXIT ;  /* 0x000000000000894d */ /* 0x000fea0003800000 */
.L_x_114:
[----:B------:R-:W-:Y:S05]  /*72f0*/  BSYNC.RECONVERGENT B0 ;  /* 0x0000000000007941 */ /* 0x000fea0003800200 */
.L_x_111:
[----:B------:R-:W-:Y:S01]  /*7300*/  ULEA UR4, UR49, UR48, 0x3 ;  /* 0x0000003031047291 */ /* 0x000fe2000f8e18ff */
[----:B------:R-:W-:-:S04]  /*7310*/  DEPBAR.LE SB0, 0x0 ;  /* 0x000080000000791a */ /* 0x000fc80000000000 */
[----:B------:R-:W-:-:S04]  /*7320*/  UIADD3 UR4, UPT, UPT, UR4, 0x58, URZ ;  /* 0x0000005804047890 */ /* 0x000fc8000fffe0ff */
[----:B------:R-:W-:-:S09]  /*7330*/  UPRMT UR4, UR37, 0x654, UR4 ;  /* 0x0000065425047896 */ /* 0x000fd20008000004 */
[----:B------:R-:W-:Y:S01]  /*7340*/  SYNCS.ARRIVE.TRANS64.RED.A1T0 RZ, [UR4], RZ ;  /* 0x000000ffffff79a7 */ /* 0x000fe20008100404 */
[----:B------:R-:W-:Y:S05]  /*7350*/  EXIT ;  /* 0x000000000000794d */ /* 0x000fea0003800000 */
.L_x_19:
[----:B--2---:R2:W1:Y:S02]  /*7360*/  SYNCS.PHASECHK.TRANS64.TRYWAIT P0, [R3+URZ+0xf0], R2 ;  /* 0x0000f002030075a7 */ /* 0x00446400080011ff */
[----:B-1----:R-:W-:Y:S05]  /*7370*/  @!P0 NANOSLEEP.SYNCS 0x989680 ;  /* 0x009896800000895d */ /* 0x002fea0003900000 */
[----:B------:R-:W1:Y:S02]  /*7380*/  @!P0 SYNCS.PHASECHK.TRANS64 P0, [R3+URZ+0xf0], R2 ;  /* 0x0000f002030085a7 */ /* 0x000e6400080010ff */
[----:B-1----:R-:W-:Y:S05]  /*7390*/  @!P0 BRA `(.L_x_19) ;  /* 0xfffffffc00f08947 */ /* 0x002fea000383ffff */
[----:B------:R-:W-:Y:S05]  /*73a0*/  BRA `(.L_x_115) ;  /* 0xffffffa000887947 */ /* 0x000fea000383ffff */
.L_x_22:
[----:B-1----:R-:W-:-:S07]  /*73b0*/  MOV R2, UR33 ;  /* 0x0000002100027c02 */ /* 0x002fce0008000f00 */
.L_x_116:
[----:B-1----:R1:W2:Y:S02]  /*73c0*/  SYNCS.PHASECHK.TRANS64.TRYWAIT P0, [R2+URZ+0x20], R5 ;  /* 0x00002005020075a7 */ /* 0x0022a400080011ff */
[----:B--2---:R-:W-:Y:S05]  /*73d0*/  @!P0 NANOSLEEP.SYNCS 0x989680 ;  /* 0x009896800000895d */ /* 0x004fea0003900000 */
[----:B------:R-:W2:Y:S02]  /*73e0*/  @!P0 SYNCS.PHASECHK.TRANS64 P0, [R2+URZ+0x20], R5 ;  /* 0x00002005020085a7 */ /* 0x000ea400080010ff */
[----:B--2---:R-:W-:Y:S05]  /*73f0*/  @!P0 BRA `(.L_x_116) ;  /* 0xfffffffc00f08947 */ /* 0x004fea000383ffff */
[----:B------:R-:W-:Y:S05]  /*7400*/  BRA `(.L_x_21) ;  /* 0xffffffa000d87947 */ /* 0x000fea000383ffff */
.L_x_28:
[----:B-1----:R-:W-:-:S07]  /*7410*/  MOV R2, UR33 ;  /* 0x0000002100027c02 */ /* 0x002fce0008000f00 */
.L_x_117:
[----:B-1----:R1:W2:Y:S02]  /*7420*/  SYNCS.PHASECHK.TRANS64.TRYWAIT P0, [R2+URZ+0x20], R5 ;  /* 0x00002005020075a7 */ /* 0x0022a400080011ff */
[----:B--2---:R-:W-:Y:S05]  /*7430*/  @!P0 NANOSLEEP.SYNCS 0x989680 ;  /* 0x009896800000895d */ /* 0x004fea0003900000 */
[----:B------:R-:W2:Y:S02]  /*7440*/  @!P0 SYNCS.PHASECHK.TRANS64 P0, [R2+URZ+0x20], R5 ;  /* 0x00002005020085a7 */ /* 0x000ea400080010ff */
[----:B--2---:R-:W-:Y:S05]  /*7450*/  @!P0 BRA `(.L_x_117) ;  /* 0xfffffffc00f08947 */ /* 0x004fea000383ffff */
[----:B------:R-:W-:Y:S05]  /*7460*/  BRA `(.L_x_27) ;  /* 0xffffffa400ac7947 */ /* 0x000fea000383ffff */
.L_x_32:
[----:B-1----:R1:W2:Y:S02]  /*7470*/  SYNCS.PHASECHK.TRANS64.TRYWAIT P0, [R2+URZ+0x80], R3 ;  /* 0x00008003020075a7 */ /* 0x0022a400080011ff */
[----:B--2---:R-:W-:Y:S05]  /*7480*/  @!P0 NANOSLEEP.SYNCS 0x989680 ;  /* 0x009896800000895d */ /* 0x004fea0003900000 */
[----:B------:R-:W2:Y:S02]  /*7490*/  @!P0 SYNCS.PHASECHK.TRANS64 P0, [R2+URZ+0x80], R3 ;  /* 0x00008003020085a7 */ /* 0x000ea400080010ff */
[----:B--2---:R-:W-:Y:S05]  /*74a0*/  @!P0 BRA `(.L_x_32) ;  /* 0xfffffffc00f08947 */ /* 0x004fea000383ffff */
[----:B------:R-:W-:Y:S05]  /*74b0*/  BRA `(.L_x_118) ;  /* 0xffffffa800607947 */ /* 0x000fea000383ffff */
.L_x_36:
[----:B----4-:R-:W-:-:S07]  /*74c0*/  MOV R0, UR5 ;  /* 0x0000000500007c02 */ /* 0x010fce0008000f00 */
.L_x_119:
[----:B-1----:R1:W2:Y:S02]  /*74d0*/  SYNCS.PHASECHK.TRANS64.TRYWAIT P0, [R0+URZ], R3 ;  /* 0x00000003000075a7 */ /* 0x0022a400080011ff */
[----:B--2---:R-:W-:Y:S05]  /*74e0*/  @!P0 NANOSLEEP.SYNCS 0x989680 ;  /* 0x009896800000895d */ /* 0x004fea0003900000 */
[----:B------:R-:W2:Y:S02]  /*74f0*/  @!P0 SYNCS.PHASECHK.TRANS64 P0, [R0+URZ], R3 ;  /* 0x00000003000085a7 */ /* 0x000ea400080010ff */
[----:B--2---:R-:W-:Y:S05]  /*7500*/  @!P0 BRA `(.L_x_119) ;  /* 0xfffffffc00f08947 */ /* 0x004fea000383ffff */
[----:B------:R-:W-:Y:S05]  /*7510*/  BRA `(.L_x_120) ;  /* 0xffffffac00d07947 */ /* 0x000fea000383ffff */
.L_x_37:
[----:B----4-:R-:W-:-:S07]  /*7520*/  MOV R0, UR5 ;  /* 0x0000000500007c02 */ /* 0x010fce0008000f00 */
.L_x_121:
[----:B-1----:R1:W2:Y:S02]  /*7530*/  SYNCS.PHASECHK.TRANS64.TRYWAIT P0, [R0+URZ], R3 ;  /* 0x00000003000075a7 */ /* 0x0022a400080011ff */
[----:B--2---:R-:W-:Y:S05]  /*7540*/  @!P0 NANOSLEEP.SYNCS 0x989680 ;  /* 0x009896800000895d */ /* 0x004fea0003900000 */
[----:B------:R-:W2:Y:S02]  /*7550*/  @!P0 SYNCS.PHASECHK.TRANS64 P0, [R0+URZ], R3 ;  /* 0x00000003000085a7 */ /* 0x000ea400080010ff */
[----:B--2---:R-:W-:Y:S05]  /*7560*/  @!P0 BRA `(.L_x_121) ;  /* 0xfffffffc00f08947 */ /* 0x004fea000383ffff */
[----:B------:R-:W-:Y:S05]  /*7570*/  BRA `(.L_x_122) ;  /* 0xffffffac00dc7947 */ /* 0x000fea000383ffff */
.L_x_38:
[----:B----4-:R-:W-:-:S07]  /*7580*/  MOV R0, UR5 ;  /* 0x0000000500007c02 */ /* 0x010fce0008000f00 */
.L_x_123:
[----:B-1----:R1:W2:Y:S02]  /*7590*/  SYNCS.PHASECHK.TRANS64.TRYWAIT P0, [R0+URZ], R3 ;  /* 0x00000003000075a7 */ /* 0x0022a400080011ff */
[----:B--2---:R-:W-:Y:S05]  /*75a0*/  @!P0 NANOSLEEP.SYNCS 0x989680 ;  /* 0x009896800000895d */ /* 0x004fea0003900000 */
[----:B------:R-:W2:Y:S02]  /*75b0*/  @!P0 SYNCS.PHASECHK.TRANS64 P0, [R0+URZ], R3 ;  /* 0x00000003000085a7 */ /* 0x000ea400080010ff */
[----:B--2---:R-:W-:Y:S05]  /*75c0*/  @!P0 BRA `(.L_x_123) ;  /* 0xfffffffc00f08947 */ /* 0x004fea000383ffff */
[----:B------:R-:W-:Y:S05]  /*75d0*/  BRA `(.L_x_124) ;  /* 0xffffffac00e87947 */ /* 0x000fea000383ffff */
.L_x_41:
[----:B-1----:R1:W2:Y:S02]  /*75e0*/  SYNCS.PHASECHK.TRANS64.TRYWAIT P0, [R0+URZ+0xe0], R5 ;  /* 0x0000e005000075a7 */ /* 0x0022a400080011ff */
[----:B--2---:R-:W-:Y:S05]  /*75f0*/  @!P0 NANOSLEEP.SYNCS 0x989680 ;  /* 0x009896800000895d */ /* 0x004fea0003900000 */
[----:B------:R-:W2:Y:S02]  /*7600*/  @!P0 SYNCS.PHASECHK.TRANS64 P0, [R0+URZ+0xe0], R5 ;  /* 0x0000e005000085a7 */ /* 0x000ea400080010ff */
[----:B--2---:R-:W-:Y:S05]  /*7610*/  @!P0 BRA `(.L_x_41) ;  /* 0xfffffffc00f08947 */ /* 0x004fea000383ffff */
[----:B------:R-:W-:Y:S05]  /*7620*/  BRA `(.L_x_125) ;  /* 0xffffffb000447947 */ /* 0x000fea000383ffff */
.L_x_42:
[----:B------:R-:W-:-:S07]  /*7630*/  MOV R0, UR5 ;  /* 0x0000000500007c02 */ /* 0x000fce0008000f00 */
.L_x_126:
[----:B-1----:R1:W2:Y:S02]  /*7640*/  SYNCS.PHASECHK.TRANS64.TRYWAIT P0, [R0+URZ+0x90], R5 ;  /* 0x00009005000075a7 */ /* 0x0022a400080011ff */
[----:B--2---:R-:W-:Y:S05]  /*7650*/  @!P0 NANOSLEEP.SYNCS 0x989680 ;  /* 0x009896800000895d */ /* 0x004fea0003900000 */
[----:B------:R-:W2:Y:S02]  /*7660*/  @!P0 SYNCS.PHASECHK.TRANS64 P0, [R0+URZ+0x90], R5 ;  /* 0x00009005000085a7 */ /* 0x000ea400080010ff */
[----:B--2---:R-:W-:Y:S05]  /*7670*/  @!P0 BRA `(.L_x_126) ;  /* 0xfffffffc00f08947 */ /* 0x004fea000383ffff */
[----:B------:R-:W-:Y:S05]  /*7680*/  BRA `(.L_x_127) ;  /* 0xffffffb000547947 */ /* 0x000fea000383ffff */
.L_x_43:
[----:B-1----:R1:W2:Y:S02]  /*7690*/  SYNCS.PHASECHK.TRANS64.TRYWAIT P1, [R0+URZ+0x80], R5 ;  /* 0x00008005000075a7 */ /* 0x0022a400080211ff */
[----:B--2---:R-:W-:Y:S05]  /*76a0*/  @!P1 NANOSLEEP.SYNCS 0x989680 ;  /* 0x009896800000995d */ /* 0x004fea0003900000 */
[----:B------:R-:W2:Y:S02]  /*76b0*/  @!P1 SYNCS.PHASECHK.TRANS64 P1, [R0+URZ+0x80], R5 ;  /* 0x00008005000095a7 */ /* 0x000ea400080210ff */
[----:B--2---:R-:W-:Y:S05]  /*76c0*/  @!P1 BRA `(.L_x_43) ;  /* 0xfffffffc00f09947 */ /* 0x004fea000383ffff */
[----:B------:R-:W-:Y:S05]  /*76d0*/  BRA `(.L_x_128) ;  /* 0xffffffb000847947 */ /* 0x000fea000383ffff */
.L_x_46:
[----:B------:R-:W-:-:S07]  /*76e0*/  MOV R0, UR5 ;  /* 0x0000000500007c02 */ /* 0x000fce0008000f00 */
.L_x_129:
[----:B-1----:R1:W2:Y:S02]  /*76f0*/  SYNCS.PHASECHK.TRANS64.TRYWAIT P0, [R0+URZ+0x90], R3 ;  /* 0x00009003000075a7 */ /* 0x0022a400080011ff */
[----:B--2---:R-:W-:Y:S05]  /*7700*/  @!P0 NANOSLEEP.SYNCS 0x989680 ;  /* 0x009896800000895d */ /* 0x004fea0003900000 */
[----:B------:R-:W2:Y:S02]  /*7710*/  @!P0 SYNCS.PHASECHK.TRANS64 P0, [R0+URZ+0x90], R3 ;  /* 0x00009003000085a7 */ /* 0x000ea400080010ff */
[----:B--2---:R-:W-:Y:S05]  /*7720*/  @!P0 BRA `(.L_x_129) ;  /* 0xfffffffc00f08947 */ /* 0x004fea000383ffff */
[----:B------:R-:W-:Y:S05]  /*7730*/  BRA `(.L_x_45) ;  /* 0xffffffb000d87947 */ /* 0x000fea000383ffff */
.L_x_53:
[----:B-1----:R1:W2:Y:S02]  /*7740*/  SYNCS.PHASECHK.TRANS64.TRYWAIT P1, [R0+URZ+0x80], R5 ;  /* 0x00008005000075a7 */ /* 0x0022a400080211ff */
[----:B--2---:R-:W-:Y:S05]  /*7750*/  @!P1 NANOSLEEP.SYNCS 0x989680 ;  /* 0x009896800000995d */ /* 0x004fea0003900000 */
[----:B------:R-:W2:Y:S02]  /*7760*/  @!P1 SYNCS.PHASECHK.TRANS64 P1, [R0+URZ+0x80], R5 ;  /* 0x00008005000095a7 */ /* 0x000ea400080210ff */
[----:B--2---:R-:W-:Y:S05]  /*7770*/  @!P1 BRA `(.L_x_53) ;  /* 0xfffffffc00f09947 */ /* 0x004fea000383ffff */
[----:B------:R-:W-:Y:S05]  /*7780*/  BRA `(.L_x_130) ;  /* 0xffffffb800687947 */ /* 0x000fea000383ffff */
.L_x_54:
[----:B------:R-:W-:-:S07]  /*7790*/  MOV R3, UR6 ;  /* 0x0000000600037c02 */ /* 0x000fce0008000f00 */
.L_x_131:
[----:B-1----:R1:W2:Y:S02]  /*77a0*/  SYNCS.PHASECHK.TRANS64.TRYWAIT P0, [R3+URZ+0xc0], R0 ;  /* 0x0000c000030075a7 */ /* 0x0022a400080011ff */
[----:B--2---:R-:W-:Y:S05]  /*77b0*/  @!P0 NANOSLEEP.SYNCS 0x989680 ;  /* 0x009896800000895d */ /* 0x004fea0003900000 */
[----:B------:R-:W2:Y:S02]  /*77c0*/  @!P0 SYNCS.PHASECHK.TRANS64 P0, [R3+URZ+0xc0], R0 ;  /* 0x0000c000030085a7 */ /* 0x000ea400080010ff */
[----:B--2---:R-:W-:Y:S05]  /*77d0*/  @!P0 BRA `(.L_x_131) ;  /* 0xfffffffc00f08947 */ /* 0x004fea000383ffff */
[----:B------:R-:W-:Y:S05]  /*77e0*/  BRA `(.L_x_132) ;  /* 0xffffffb800b87947 */ /* 0x000fea000383ffff */
.L_x_57:
[----:B------:R-:W-:Y:S07]  /*77f0*/  MOV R0, UR11 ;  /* 0x0000000b00007c02 */ /* 0x000fee0008000f00 */
.L_x_133:
[----:B-1----:R1:W2:Y:S02]  /*7800*/  SYNCS.PHASECHK.TRANS64.TRYWAIT P0, [R0+URZ], R3 ;  /* 0x00000003000075a7 */ /* 0x0022a400080011ff */
[----:B--2---:R-:W-:Y:S05]  /*7810*/  @!P0 NANOSLEEP.SYNCS 0x989680 ;  /* 0x009896800000895d */ /* 0x004fea0003900000 */
[----:B------:R-:W2:Y:S02]  /*7820*/  @!P0 SYNCS.PHASECHK.TRANS64 P0, [R0+URZ], R3 ;  /* 0x00000003000085a7 */ /* 0x000ea400080010ff */
[----:B--2---:R-:W-:Y:S05]  /*7830*/  @!P0 BRA `(.L_x_133) ;  /* 0xfffffffc00f08947 */ /* 0x004fea000383ffff */
[----:B------:R-:W-:Y:S05]  /*7840*/  BRA `(.L_x_56) ;  /* 0xffffffb800d47947 */ /* 0x000fea000383ffff */
.L_x_60:
[----:B------:R-:W-:-:S07]  /*7850*/  MOV R0, UR6 ;  /* 0x0000000600007c02 */ /* 0x000fce0008000f00 */
.L_x_134:
[----:B--2---:R2:W4:Y:S02]  /*7860*/  SYNCS.PHASECHK.TRANS64.TRYWAIT P0, [R0+URZ], R3 ;  /* 0x00000003000075a7 */ /* 0x00452400080011ff */
[----:B----4-:R-:W-:Y:S05]  /*7870*/  @!P0 NANOSLEEP.SYNCS 0x989680 ;  /* 0x009896800000895d */ /* 0x010fea0003900000 */
[----:B------:R-:W4:Y:S02]  /*7880*/  @!P0 SYNCS.PHASECHK.TRANS64 P0, [R0+URZ], R3 ;  /* 0x00000003000085a7 */ /* 0x000f2400080010ff */
[----:B----4-:R-:W-:Y:S05]  /*7890*/  @!P0 BRA `(.L_x_134) ;  /* 0xfffffffc00f08947 */ /* 0x010fea000383ffff */
[----:B------:R-:W-:Y:S05]  /*78a0*/  BRA `(.L_x_135) ;  /* 0xffffffc000007947 */ /* 0x000fea000383ffff */
.L_x_61:
[----:B------:R-:W-:-:S07]  /*78b0*/  MOV R0, UR6 ;  /* 0x0000000600007c02 */ /* 0x000fce0008000f00 */
.L_x_136:
[----:B-1----:R1:W2:Y:S02]  /*78c0*/  SYNCS.PHASECHK.TRANS64.TRYWAIT P0, [R0+URZ], R3 ;  /* 0x00000003000075a7 */ /* 0x0022a400080011ff */
[----:B--2---:R-:W-:Y:S05]  /*78d0*/  @!P0 NANOSLEEP.SYNCS 0x989680 ;  /* 0x009896800000895d */ /* 0x004fea0003900000 */
[----:B------:R-:W2:Y:S02]  /*78e0*/  @!P0 SYNCS.PHASECHK.TRANS64 P0, [R0+URZ], R3 ;  /* 0x00000003000085a7 */ /* 0x000ea400080010ff */
[----:B--2---:R-:W-:Y:S05]  /*78f0*/  @!P0 BRA `(.L_x_136) ;  /* 0xfffffffc00f08947 */ /* 0x004fea000383ffff */
[----:B------:R-:W-:Y:S05]  /*7900*/  BRA `(.L_x_137) ;  /* 0xffffffc0000c7947 */ /* 0x000fea000383ffff */
.L_x_62:
[----:B------:R-:W-:-:S07]  /*7910*/  MOV R0, UR6 ;  /* 0x0000000600007c02 */ /* 0x000fce0008000f00 */
.L_x_138:
[----:B-1----:R1:W2:Y:S02]  /*7920*/  SYNCS.PHASECHK.TRANS64.TRYWAIT P0, [R0+URZ], R3 ;  /* 0x00000003000075a7 */ /* 0x0022a400080011ff */
[----:B--2---:R-:W-:Y:S05]  /*7930*/  @!P0 NANOSLEEP.SYNCS 0x989680 ;  /* 0x009896800000895d */ /* 0x004fea0003900000 */
[----:B------:R-:W2:Y:S02]  /*7940*/  @!P0 SYNCS.PHASECHK.TRANS64 P0, [R0+URZ], R3 ;  /* 0x00000003000085a7 */ /* 0x000ea400080010ff */
[----:B--2---:R-:W-:Y:S05]  /*7950*/  @!P0 BRA `(.L_x_138) ;  /* 0xfffffffc00f08947 */ /* 0x004fea000383ffff */
[----:B------:R-:W-:Y:S05]  /*7960*/  BRA `(.L_x_139) ;  /* 0xffffffc000187947 */ /* 0x000fea000383ffff */
.L_x_63:
[----:B------:R-:W-:-:S07]  /*7970*/  MOV R0, UR7 ;  /* 0x0000000700007c02 */ /* 0x000fce0008000f00 */
.L_x_140:
[----:B-1----:R1:W2:Y:S02]  /*7980*/  SYNCS.PHASECHK.TRANS64.TRYWAIT P0, [R0+URZ], R3 ;  /* 0x00000003000075a7 */ /* 0x0022a400080011ff */
[----:B--2---:R-:W-:Y:S05]  /*7990*/  @!P0 NANOSLEEP.SYNCS 0x989680 ;  /* 0x009896800000895d */ /* 0x004fea0003900000 */
[----:B------:R-:W2:Y:S02]  /*79a0*/  @!P0 SYNCS.PHASECHK.TRANS64 P0, [R0+URZ], R3 ;  /* 0x00000003000085a7 */ /* 0x000ea400080010ff */
[----:B--2---:R-:W-:Y:S05]  /*79b0*/  @!P0 BRA `(.L_x_140) ;  /* 0xfffffffc00f08947 */ /* 0x004fea000383ffff */
[----:B------:R-:W-:Y:S05]  /*79c0*/  BRA `(.L_x_141) ;  /* 0xffffffc000247947 */ /* 0x000fea000383ffff */
.L_x_68:
[----:B--2---:R2:W3:Y:S02]  /*79d0*/  SYNCS.PHASECHK.TRANS64.TRYWAIT P0, [R0+URZ+0x80], R3 ;  /* 0x00008003000075a7 */ /* 0x0044e400080011ff */
[----:B---3--:R-:W-:Y:S05]  /*79e0*/  @!P0 NANOSLEEP.SYNCS 0x989680 ;  /* 0x009896800000895d */ /* 0x008fea0003900000 */
[----:B------:R-:W3:Y:S02]  /*79f0*/  @!P0 SYNCS.PHASECHK.TRANS64 P0, [R0+URZ+0x80], R3 ;  /* 0x00008003000085a7 */ /* 0x000ee400080010ff */
[----:B---3--:R-:W-:Y:S05]  /*7a00*/  @!P0 BRA `(.L_x_68) ;  /* 0xfffffffc00f08947 */ /* 0x008fea000383ffff */
[----:B------:R-:W-:Y:S05]  /*7a10*/  BRA `(.L_x_142) ;  /* 0xffffffc400207947 */ /* 0x000fea000383ffff */
.L_x_71:
[----:B------:R-:W-:Y:S07]  /*7a20*/  MOV R0, UR7 ;  /* 0x0000000700007c02 */ /* 0x000fee0008000f00 */
.L_x_143:
[----:B--2---:R2:W3:Y:S02]  /*7a30*/  SYNCS.PHASECHK.TRANS64.TRYWAIT P0, [R0+URZ+0x78], R3 ;  /* 0x00007803000075a7 */ /* 0x0044e400080011ff */
[----:B---3--:R-:W-:Y:S05]  /*7a40*/  @!P0 NANOSLEEP.SYNCS 0x989680 ;  /* 0x009896800000895d */ /* 0x008fea0003900000 */
[----:B------:R-:W3:Y:S02]  /*7a50*/  @!P0 SYNCS.PHASECHK.TRANS64 P0, [R0+URZ+0x78], R3 ;  /* 0x00007803000085a7 */ /* 0x000ee400080010ff */
[----:B---3--:R-:W-:Y:S05]  /*7a60*/  @!P0 BRA `(.L_x_143) ;  /* 0xfffffffc00f08947 */ /* 0x008fea000383ffff */
[----:B------:R-:W-:Y:S05]  /*7a70*/  BRA `(.L_x_70) ;  /* 0xffffffc800007947 */ /* 0x000fea000383ffff */
.L_x_74:
[----:B------:R-:W-:Y:S07]  /*7a80*/  MOV R0, UR15 ;  /* 0x0000000f00007c02 */ /* 0x000fee0008000f00 */
.L_x_144:
[----:B-1----:R1:W2:Y:S02]  /*7a90*/  SYNCS.PHASECHK.TRANS64.TRYWAIT P0, [R0+URZ+0x58], R3 ;  /* 0x00005803000075a7 */ /* 0x0022a400080011ff */
[----:B--2---:R-:W-:Y:S05]  /*7aa0*/  @!P0 NANOSLEEP.SYNCS 0x989680 ;  /* 0x009896800000895d */ /* 0x004fea0003900000 */
[----:B------:R-:W2:Y:S02]  /*7ab0*/  @!P0 SYNCS.PHASECHK.TRANS64 P0, [R0+URZ+0x58], R3 ;  /* 0x00005803000085a7 */ /* 0x000ea400080010ff */
[----:B--2---:R-:W-:Y:S05]  /*7ac0*/  @!P0 BRA `(.L_x_144) ;  /* 0xfffffffc00f08947 */ /* 0x004fea000383ffff */
[----:B------:R-:W-:Y:S05]  /*7ad0*/  BRA `(.L_x_145) ;  /* 0xffffffc800787947 */ /* 0x000fea000383ffff */
.L_x_75:
[----:B------:R-:W-:Y:S07]  /*7ae0*/  MOV R3, UR13 ;  /* 0x0000000d00037c02 */ /* 0x000fee0008000f00 */
.L_x_146:
[----:B-1----:R1:W2:Y:S02]  /*7af0*/  SYNCS.PHASECHK.TRANS64.TRYWAIT P0, [R3+URZ+0x58], R12 ;  /* 0x0000580c030075a7 */ /* 0x0022a400080011ff */
[----:B--2---:R-:W-:Y:S05]  /*7b00*/  @!P0 NANOSLEEP.SYNCS 0x989680 ;  /* 0x009896800000895d */ /* 0x004fea0003900000 */
[----:B------:R-:W2:Y:S02]  /*7b10*/  @!P0 SYNCS.PHASECHK.TRANS64 P0, [R3+URZ+0x58], R12 ;  /* 0x0000580c030085a7 */ /* 0x000ea400080010ff */
[----:B--2---:R-:W-:Y:S05]  /*7b20*/  @!P0 BRA `(.L_x_146) ;  /* 0xfffffffc00f08947 */ /* 0x004fea000383ffff */
[----:B------:R-:W-:Y:S05]  /*7b30*/  BRA `(.L_x_147) ;  /* 0xffffffcc00187947 */ /* 0x000fea000383ffff */
.L_x_77:
[----:B------:R-:W-:-:S07]  /*7b40*/  MOV R0, UR4 ;  /* 0x0000000400007c02 */ /* 0x000fce0008000f00 */
.L_x_148:
[----:B-1----:R1:W3:Y:S02]  /*7b50*/  SYNCS.PHASECHK.TRANS64.TRYWAIT P0, [R0+URZ], R3 ;  /* 0x00000003000075a7 */ /* 0x0022e400080011ff */
[----:B---3--:R-:W-:Y:S05]  /*7b60*/  @!P0 NANOSLEEP.SYNCS 0x989680 ;  /* 0x009896800000895d */ /* 0x008fea0003900000 */
[----:B------:R-:W3:Y:S02]  /*7b70*/  @!P0 SYNCS.PHASECHK.TRANS64 P0, [R0+URZ], R3 ;  /* 0x00000003000085a7 */ /* 0x000ee400080010ff */
[----:B---3--:R-:W-:Y:S05]  /*7b80*/  @!P0 BRA `(.L_x_148) ;  /* 0xfffffffc00f08947 */ /* 0x008fea000383ffff */
[----:B------:R-:W-:Y:S05]  /*7b90*/  BRA `(.L_x_149) ;  /* 0xffffffcc00a47947 */ /* 0x000fea000383ffff */
.L_x_78:
[----:B------:R-:W-:-:S07]  /*7ba0*/  MOV R0, UR4 ;  /* 0x0000000400007c02 */ /* 0x000fce0008000f00 */
.L_x_150:
[----:B-1----:R1:W3:Y:S02]  /*7bb0*/  SYNCS.PHASECHK.TRANS64.TRYWAIT P0, [R0+URZ], R3 ;  /* 0x00000003000075a7 */ /* 0x0022e400080011ff */
[----:B---3--:R-:W-:Y:S05]  /*7bc0*/  @!P0 NANOSLEEP.SYNCS 0x989680 ;  /* 0x009896800000895d */ /* 0x008fea0003900000 */
[----:B------:R-:W3:Y:S02]  /*7bd0*/  @!P0 SYNCS.PHASECHK.TRANS64 P0, [R0+URZ], R3 ;  /* 0x00000003000085a7 */ /* 0x000ee400080010ff */
[----:B---3--:R-:W-:Y:S05]  /*7be0*/  @!P0 BRA `(.L_x_150) ;  /* 0xfffffffc00f08947 */ /* 0x008fea000383ffff */
[----:B------:R-:W-:Y:S05]  /*7bf0*/  BRA `(.L_x_151) ;  /* 0xffffffcc00b07947 */ /* 0x000fea000383ffff */
.L_x_80:
[----:B--2---:R2:W4:Y:S02]  /*7c00*/  SYNCS.PHASECHK.TRANS64.TRYWAIT P0, [R0+URZ+0x80], R3 ;  /* 0x00008003000075a7 */ /* 0x00452400080011ff */
[----:B----4-:R-:W-:Y:S05]  /*7c10*/  @!P0 NANOSLEEP.SYNCS 0x989680 ;  /* 0x009896800000895d */ /* 0x010fea0003900000 */
[----:B------:R-:W4:Y:S02]  /*7c20*/  @!P0 SYNCS.PHASECHK.TRANS64 P0, [R0+URZ+0x80], R3 ;  /* 0x00008003000085a7 */ /* 0x000f2400080010ff */
[----:B----4-:R-:W-:Y:S05]  /*7c30*/  @!P0 BRA `(.L_x_80) ;  /* 0xfffffffc00f08947 */ /* 0x010fea000383ffff */
[----:B------:R-:W-:Y:S05]  /*7c40*/  BRA `(.L_x_152) ;  /* 0xffffffd000a47947 */ /* 0x000fea000383ffff */
.L_x_90:
[----:B-1----:R1:W3:Y:S02]  /*7c50*/  SYNCS.PHASECHK.TRANS64.TRYWAIT P1, [R0+URZ+0x40], R5 ;  /* 0x00004005000075a7 */ /* 0x0022e400080211ff */
[----:B---3--:R-:W-:Y:S05]  /*7c60*/  @!P1 NANOSLEEP.SYNCS 0x989680 ;  /* 0x009896800000995d */ /* 0x008fea0003900000 */
[----:B------:R-:W3:Y:S02]  /*7c70*/  @!P1 SYNCS.PHASECHK.TRANS64 P1, [R0+URZ+0x40], R5 ;  /* 0x00004005000095a7 */ /* 0x000ee400080210ff */
[----:B---3--:R-:W-:Y:S05]  /*7c80*/  @!P1 BRA `(.L_x_90) ;  /* 0xfffffffc00f09947 */ /* 0x008fea000383ffff */
[----:B------:R-:W-:Y:S05]  /*7c90*/  BRA `(.L_x_89) ;  /* 0xffffffdc00b47947 */ /* 0x000fea000383ffff */
.L_x_92:
[----:B---3--:R3:W4:Y:S02]  /*7ca0*/  SYNCS.PHASECHK.TRANS64.TRYWAIT P0, [R84+URZ+0xa0], R7 ;  /* 0x0000a007540075a7 */ /* 0x00872400080011ff */
[----:B----4-:R-:W-:Y:S05]  /*7cb0*/  @!P0 NANOSLEEP.SYNCS 0x989680 ;  /* 0x009896800000895d */ /* 0x010fea0003900000 */
[----:B------:R-:W4:Y:S02]  /*7cc0*/  @!P0 SYNCS.PHASECHK.TRANS64 P0, [R84+URZ+0xa0], R7 ;  /* 0x0000a007540085a7 */ /* 0x000f2400080010ff */
[----:B----4-:R-:W-:Y:S05]  /*7cd0*/  @!P0 BRA `(.L_x_92) ;  /* 0xfffffffc00f08947 */ /* 0x010fea000383ffff */
[----:B------:R-:W-:Y:S05]  /*7ce0*/  BRA `(.L_x_91) ;  /* 0xffffffe0002c7947 */ /* 0x000fea000383ffff */
.L_x_103:
[----:B-1----:R1:W2:Y:S02]  /*7cf0*/  SYNCS.PHASECHK.TRANS64.TRYWAIT P0, [R2+URZ+0x40], R5 ;  /* 0x00004005020075a7 */ /* 0x0022a400080011ff */
[----:B--2---:R-:W-:Y:S05]  /*7d00*/  @!P0 NANOSLEEP.SYNCS 0x989680 ;  /* 0x009896800000895d */ /* 0x004fea0003900000 */
[----:B------:R-:W2:Y:S02]  /*7d10*/  @!P0 SYNCS.PHASECHK.TRANS64 P0, [R2+URZ+0x40], R5 ;  /* 0x00004005020085a7 */ /* 0x000ea400080010ff */
[----:B--2---:R-:W-:Y:S05]  /*7d20*/  @!P0 BRA `(.L_x_103) ;  /* 0xfffffffc00f08947 */ /* 0x004fea000383ffff */
[----:B------:R-:W-:Y:S05]  /*7d30*/  BRA `(.L_x_102) ;  /* 0xffffffe800747947 */ /* 0x000fea000383ffff */
        .weak           $__internal_0_$__cuda_sm10x_tcgen05_guardrail_trap_col_being_dealloced_not_returned_by_alloc
        .type           $__internal_0_$__cuda_sm10x_tcgen05_guardrail_trap_col_being_dealloced_not_returned_by_alloc,@function
        .size           $__internal_0_$__cuda_sm10x_tcgen05_guardrail_trap_col_being_dealloced_not_returned_by_alloc,($__internal_1_$__cuda_sm10x_tcgen05_guardrail_trap_phase_invalid_during_alloc - $__internal_0_$__cuda_sm10x_tcgen05_guardrail_trap_col_being_dealloced_not_returned_by_alloc)
$__internal_0_$__cuda_sm10x_tcgen05_guardrail_trap_col_being_dealloced_not_returned_by_alloc:
[----:B------:R-:W-:Y:S05]  /*7d40*/  BPT.TRAP 0x1 ;  /* 0x000000040000795c */ /* 0x000fea0000300000 */
[----:B------:R-:W-:-:S04]  /*7d50*/  HFMA2 R3, -RZ, RZ, 0, 0 ;  /* 0x00000000ff037431 */ /* 0x000fc800000001ff */
[----:B------:R-:W-:Y:S05]  /*7d60*/  RET.REL.NODEC R2 `(_ZN7cutlass13device_kernelINS_4gemm6kernel13GemmUniversalIN4cute5tupleIJiiiiEEENS1_10collective13CollectiveMmaINS1_35MainloopSm100TmaUmmaWarpSpecializedILi4ELi2ELi4ENS5_IJNS4_1CILi1EEESB_SB_EEEEENS5_IJNSA_ILi64EEESE_SE_EEENS_10tfloat32_tENS5_IJlSB_lEEESG_SH_NS4_8TiledMMAINS4_8MMA_AtomIJNS4_17SM100_MMA_TF32_SSISG_SG_fLi64ELi64ELNS4_4UMMA5MajorE0ELSM_0ELNSL_7ScaleInE0ELSN_0EEEEEENS4_6LayoutISC_NS5_IJNSA_ILi0EEESR_SR_EEEEENS5_IJNS4_10UnderscoreESU_SU_EEEEENS4_13SM90_TMA_LOADENS4_14ComposedLayoutINS4_7SwizzleILi3ELi4ELi3EEENS4_18smem_ptr_flag_bitsILi32EEENSQ_INS5_IJNSA_ILi8EEENSA_ILi32EEEEEENS5_IJS14_SB_EEEEEEEvNS4_8identityESX_S18_vS19_EENS_8epilogue10collective18CollectiveEpilogueINS1B_23Sm100TmaWarpSpecializedILi3ELi2ELi16ELb1ELb0EEEJSF_NS5_IJNSQ_ISE_SB_EENSQ_IS14_SB_EEEEESG_SH_SG_SH_NS1B_6fusion15FusionCallbacksIS1F_NS1J_17LinearCombinationISG_fSG_fLNS_15FloatRoundStyleE2EEESF_S1I_JEEENS4_5SM1004TMEM4LOAD26SM100_TMEM_LOAD_16dp128b8xESX_S18_NS4_17SM75_U32x4_LDSM_NENS4_14SM90_TMA_STOREES18_NS4_17SM90_U32x4_STSM_NENS4_39AutoVectorizingCopyWithAssumedAlignmentILi128EEEEEEvvEEEEvNT_6ParamsE) ;  /* 0xffffff8002a47950 */ /* 0x000fea0003c3ffff */
        .weak           $__internal_1_$__cuda_sm10x_tcgen05_guardrail_trap_phase_invalid_during_alloc
        .type           $__internal_1_$__cuda_sm10x_tcgen05_guardrail_trap_phase_invalid_during_alloc,@function
        .size           $__internal_1_$__cuda_sm10x_tcgen05_guardrail_trap_phase_invalid_during_alloc,($__internal_2_$__cuda_sm10x_tcgen05_guardrail_trap_unallocated_columns_being_dealloced - $__internal_1_$__cuda_sm10x_tcgen05_guardrail_trap_phase_invalid_during_alloc)
$__internal_1_$__cuda_sm10x_tcgen05_guardrail_trap_phase_invalid_during_alloc:
[----:B------:R-:W-:Y:S05]  /*7d70*/  BPT.TRAP 0x1 ;  /* 0x000000040000795c */ /* 0x000fea0000300000 */
[----:B------:R-:W-:-:S04]  /*7d80*/  MOV R3, 0x0 ;  /* 0x0000000000037802 */ /* 0x000fc80000000f00 */
[----:B------:R-:W-:Y:S05]  /*7d90*/  RET.REL.NODEC R2 `(_ZN7cutlass13device_kernelINS_4gemm6kernel13GemmUniversalIN4cute5tupleIJiiiiEEENS1_10collective13CollectiveMmaINS1_35MainloopSm100TmaUmmaWarpSpecializedILi4ELi2ELi4ENS5_IJNS4_1CILi1EEESB_SB_EEEEENS5_IJNSA_ILi64EEESE_SE_EEENS_10tfloat32_tENS5_IJlSB_lEEESG_SH_NS4_8TiledMMAINS4_8MMA_AtomIJNS4_17SM100_MMA_TF32_SSISG_SG_fLi64ELi64ELNS4_4UMMA5MajorE0ELSM_0ELNSL_7ScaleInE0ELSN_0EEEEEENS4_6LayoutISC_NS5_IJNSA_ILi0EEESR_SR_EEEEENS5_IJNS4_10UnderscoreESU_SU_EEEEENS4_13SM90_TMA_LOADENS4_14ComposedLayoutINS4_7SwizzleILi3ELi4ELi3EEENS4_18smem_ptr_flag_bitsILi32EEENSQ_INS5_IJNSA_ILi8EEENSA_ILi32EEEEEENS5_IJS14_SB_EEEEEEEvNS4_8identityESX_S18_vS19_EENS_8epilogue10collective18CollectiveEpilogueINS1B_23Sm100TmaWarpSpecializedILi3ELi2ELi16ELb1ELb0EEEJSF_NS5_IJNSQ_ISE_SB_EENSQ_IS14_SB_EEEEESG_SH_SG_SH_NS1B_6fusion15FusionCallbacksIS1F_NS1J_17LinearCombinationISG_fSG_fLNS_15FloatRoundStyleE2EEESF_S1I_JEEENS4_5SM1004TMEM4LOAD26SM100_TMEM_LOAD_16dp128b8xESX_S18_NS4_17SM75_U32x4_LDSM_NENS4_14SM90_TMA_STOREES18_NS4_17SM90_U32x4_STSM_NENS4_39AutoVectorizingCopyWithAssumedAlignmentILi128EEEEEEvvEEEEvNT_6ParamsE) ;  /* 0xffffff8002987950 */ /* 0x000fea0003c3ffff */
        .weak           $__internal_2_$__cuda_sm10x_tcgen05_guardrail_trap_unallocated_columns_being_dealloced
        .type           $__internal_2_$__cuda_sm10x_tcgen05_guardrail_trap_unallocated_columns_being_dealloced,@function
        .size           $__internal_2_$__cuda_sm10x_tcgen05_guardrail_trap_unallocated_columns_being_dealloced,(.L_x_154 - $__internal_2_$__cuda_sm10x_tcgen05_guardrail_trap_unallocated_columns_being_dealloced)
$__internal_2_$__cuda_sm10x_tcgen05_guardrail_trap_unallocated_columns_being_dealloced:
[----:B------:R-:W-:Y:S05]  /*7da0*/  BPT.TRAP 0x1 ;  /* 0x000000040000795c */ /* 0x000fea0000300000 */
[----:B------:R-:W-:-:S04]  /*7db0*/  HFMA2 R3, -RZ, RZ, 0, 0 ;  /* 0x00000000ff037431 */ /* 0x000fc800000001ff */
[----:B------:R-:W-:Y:S05]  /*7dc0*/  RET.REL.NODEC R2 `(_ZN7cutlass13device_kernelINS_4gemm6kernel13GemmUniversalIN4cute5tupleIJiiiiEEENS1_10collective13CollectiveMmaINS1_35MainloopSm100TmaUmmaWarpSpecializedILi4ELi2ELi4ENS5_IJNS4_1CILi1EEESB_SB_EEEEENS5_IJNSA_ILi64EEESE_SE_EEENS_10tfloat32_tENS5_IJlSB_lEEESG_SH_NS4_8TiledMMAINS4_8MMA_AtomIJNS4_17SM100_MMA_TF32_SSISG_SG_fLi64ELi64ELNS4_4UMMA5MajorE0ELSM_0ELNSL_7ScaleInE0ELSN_0EEEEEENS4_6LayoutISC_NS5_IJNSA_ILi0EEESR_SR_EEEEENS5_IJNS4_10UnderscoreESU_SU_EEEEENS4_13SM90_TMA_LOADENS4_14ComposedLayoutINS4_7SwizzleILi3ELi4ELi3EEENS4_18smem_ptr_flag_bitsILi32EEENSQ_INS5_IJNSA_ILi8EEENSA_ILi32EEEEEENS5_IJS14_SB_EEEEEEEvNS4_8identityESX_S18_vS19_EENS_8epilogue10collective18CollectiveEpilogueINS1B_23Sm100TmaWarpSpecializedILi3ELi2ELi16ELb1ELb0EEEJSF_NS5_IJNSQ_ISE_SB_EENSQ_IS14_SB_EEEEESG_SH_SG_SH_NS1B_6fusion15FusionCallbacksIS1F_NS1J_17LinearCombinationISG_fSG_fLNS_15FloatRoundStyleE2EEESF_S1I_JEEENS4_5SM1004TMEM4LOAD26SM100_TMEM_LOAD_16dp128b8xESX_S18_NS4_17SM75_U32x4_LDSM_NENS4_14SM90_TMA_STOREES18_NS4_17SM90_U32x4_STSM_NENS4_39AutoVectorizingCopyWithAssumedAlignmentILi128EEEEEEvvEEEEvNT_6ParamsE) ;  /* 0xffffff80028c7950 */ /* 0x000fea0003c3ffff */
.L_x_153:
[----:B------:R-:W-:-:S00]  /*7dd0*/  BRA `(.L_x_153) ;  /* 0xfffffffc00fc7947 */ /* 0x000fc0000383ffff */
[----:B------:R-:W-:-:S00]  /*7de0*/  NOP ;  /* 0x0000000000007918 */ /* 0x000fc00000000000 */
        /* <DEDUP_REMOVED lines=9> */
.L_x_154:


//--------------------- .nv.global.init           --------------------------
	.section	.nv.global.init,"aw",@progbits
.nv.global.init:
	.type		$str$27,@object
	.size		$str$27,($str$28 - $str$27)
$str$27:
        /*0000*/ 	.byte	0x28, 0x61, 0x64, 0x64, 0x72, 0x65, 0x73, 0x73, 0x20, 0x26, 0x20, 0x6d, 0x61, 0x73, 0x6b, 0x29
        /*0010*/ 	.byte	0x20, 0x3d, 0x3d, 0x20, 0x30, 0x00
	.type		$str$28,@object
	.size		$str$28,($str$26 - $str$28)
$str$28:
        /*0016*/ 	.byte	0x2f, 0x74, 0x6d, 0x70, 0x2f, 0x63, 0x75, 0x74, 0x6c, 0x61, 0x73, 0x73, 0x5f, 0x73, 0x77, 0x65
        /*0026*/ 	.byte	0x65, 0x70, 0x5f, 0x73, 0x72, 0x63, 0x2f, 0x69, 0x6e, 0x63, 0x6c, 0x75, 0x64, 0x65, 0x2f, 0x63
        /*0036*/ 	.byte	0x75, 0x74, 0x65, 0x2f, 0x70, 0x6f, 0x69, 0x6e, 0x74, 0x65, 0x72, 0x5f, 0x66, 0x6c, 0x61, 0x67
        /*0046*/ 	.byte	0x67, 0x65, 0x64, 0x2e, 0x68, 0x70, 0x70, 0x00
	.type		$str$26,@object
	.size		$str$26,($str$25 - $str$26)
$str$26:
        /*004e*/ 	.byte	0x2f, 0x74, 0x6d, 0x70, 0x2f, 0x63, 0x75, 0x74, 0x6c, 0x61, 0x73, 0x73, 0x5f, 0x73, 0x77, 0x65
        /*005e*/ 	.byte	0x65, 0x70, 0x5f, 0x73, 0x72, 0x63, 0x2f, 0x69, 0x6e, 0x63, 0x6c, 0x75, 0x64, 0x65, 0x2f, 0x63
        /*006e*/ 	.byte	0x75, 0x74, 0x65, 0x2f, 0x61, 0x74, 0x6f, 0x6d, 0x2f, 0x63, 0x6f, 0x70, 0x79, 0x5f, 0x74, 0x72
        /*007e*/ 	.byte	0x61, 0x69, 0x74, 0x73, 0x5f, 0x73, 0x6d, 0x31, 0x30, 0x30, 0x2e, 0x68, 0x70, 0x70, 0x00
	.type		$str$25,@object
	.size		$str$25,(__unnamed_1 - $str$25)
$str$25:
        /*008d*/ 	.byte	0x28, 0x28, 0x75, 0x69, 0x6e, 0x74, 0x33, 0x32, 0x5f, 0x74, 0x28, 0x74, 0x68, 0x72, 0x65, 0x61
        /*009d*/ 	.byte	0x64, 0x49, 0x64, 0x78, 0x2e, 0x78, 0x29, 0x20, 0x2f, 0x20, 0x33, 0x32, 0x29, 0x20, 0x25, 0x20
        /*00ad*/ 	.byte	0x34, 0x29, 0x20, 0x3d, 0x3d, 0x20, 0x28, 0x28, 0x28, 0x74, 0x6d, 0x65, 0x6d, 0x5f, 0x61, 0x64
        /*00bd*/ 	.byte	0x64, 0x72, 0x20, 0x3e, 0x3e, 0x20, 0x31, 0x36, 0x29, 0x20, 0x2f, 0x20, 0x33, 0x32, 0x29, 0x20
        /*00cd*/ 	.byte	0x25, 0x20, 0x34, 0x29, 0x00
	.type		__unnamed_1,@object
	.size		__unnamed_1,(__unnamed_2 - __unnamed_1)
__unnamed_1:
        /*00d2*/ 	.byte	0x61, 0x75, 0x74, 0x6f, 0x20, 0x63, 0x75, 0x74, 0x65, 0x3a, 0x3a, 0x61, 0x73, 0x5f, 0x70, 0x6f
        /* <DEDUP_REMOVED lines=24> */
        /*0262*/ 	.byte	0x30, 0x34, 0x38, 0x3e, 0x3e, 0x3e, 0x3e, 0x5d, 0x00
	.type		__unnamed_2,@object
	.size		__unnamed_2,(.L_2 - __unnamed_2)
__unnamed_2:
        /* <DEDUP_REMOVED lines=45> */
        /*053b*/ 	.byte	0x3e, 0x3e, 0x3e, 0x5d, 0x00
.L_2:


//--------------------- .nv.shared._ZN7cutlass13device_kernelINS_4gemm6kernel13GemmUniversalIN4cute5tupleIJiiiiEEENS1_10collective13CollectiveMmaINS1_35MainloopSm100TmaUmmaWarpSpecializedILi4ELi2ELi4ENS5_IJNS4_1CILi1EEESB_SB_EEEEENS5_IJNSA_ILi64EEESE_SE_EEENS_10tfloat32_tENS5_IJlSB_lEEESG_SH_NS4_8TiledMMAINS4_8MMA_AtomIJNS4_17SM100_MMA_TF32_SSISG_SG_fLi64ELi64ELNS4_4UMMA5MajorE0ELSM_0ELNSL_7ScaleInE0ELSN_0EEEEEENS4_6LayoutISC_NS5_IJNSA_ILi0EEESR_SR_EEEEENS5_IJNS4_10UnderscoreESU_SU_EEEEENS4_13SM90_TMA_LOADENS4_14ComposedLayoutINS4_7SwizzleILi3ELi4ELi3EEENS4_18smem_ptr_flag_bitsILi32EEENSQ_INS5_IJNSA_ILi8EEENSA_ILi32EEEEEENS5_IJS14_SB_EEEEEEEvNS4_8identityESX_S18_vS19_EENS_8epilogue10collective18CollectiveEpilogueINS1B_23Sm100TmaWarpSpecializedILi3ELi2ELi16ELb1ELb0EEEJSF_NS5_IJNSQ_ISE_SB_EENSQ_IS14_SB_EEEEESG_SH_SG_SH_NS1B_6fusion15FusionCallbacksIS1F_NS1J_17LinearCombinationISG_fSG_fLNS_15FloatRoundStyleE2EEESF_S1I_JEEENS4_5SM1004TMEM4LOAD26SM100_TMEM_LOAD_16dp128b8xESX_S18_NS4_17SM75_U32x4_LDSM_NENS4_14SM90_TMA_STOREES18_NS4_17SM90_U32x4_STSM_NENS4_39AutoVectorizingCopyWithAssumedAlignmentILi128EEEEEEvvEEEEvNT_6ParamsE --------------------------
	.section	.nv.shared._ZN7cutlass13device_kernelINS_4gemm6kernel13GemmUniversalIN4cute5tupleIJiiiiEEENS1_10collective13CollectiveMmaINS1_35MainloopSm100TmaUmmaWarpSpecializedILi4ELi2ELi4ENS5_IJNS4_1CILi1EEESB_SB_EEEEENS5_IJNSA_ILi64EEESE_SE_EEENS_10tfloat32_tENS5_IJlSB_lEEESG_SH_NS4_8TiledMMAINS4_8MMA_AtomIJNS4_17SM100_MMA_TF32_SSISG_SG_fLi64ELi64ELNS4_4UMMA5MajorE0ELSM_0ELNSL_7ScaleInE0ELSN_0EEEEEENS4_6LayoutISC_NS5_IJNSA_ILi0EEESR_SR_EEEEENS5_IJNS4_10UnderscoreESU_SU_EEEEENS4_13SM90_TMA_LOADENS4_14ComposedLayoutINS4_7SwizzleILi3ELi4ELi3EEENS4_18smem_ptr_flag_bitsILi32EEENSQ_INS5_IJNSA_ILi8EEENSA_ILi32EEEEEENS5_IJS14_SB_EEEEEEEvNS4_8identityESX_S18_vS19_EENS_8epilogue10collective18CollectiveEpilogueINS1B_23Sm100TmaWarpSpecializedILi3ELi2ELi16ELb1ELb0EEEJSF_NS5_IJNSQ_ISE_SB_EENSQ_IS14_SB_EEEEESG_SH_SG_SH_NS1B_6fusion15FusionCallbacksIS1F_NS1J_17LinearCombinationISG_fSG_fLNS_15FloatRoundStyleE2EEESF_S1I_JEEENS4_5SM1004TMEM4LOAD26SM100_TMEM_LOAD_16dp128b8xESX_S18_NS4_17SM75_U32x4_LDSM_NENS4_14SM90_TMA_STOREES18_NS4_17SM90_U32x4_STSM_NENS4_39AutoVectorizingCopyWithAssumedAlignmentILi128EEEEEEvvEEEEvNT_6ParamsE,"aw",@nobits
	.sectionflags	@""
	.align	16
	.zero		1024


//--------------------- .nv.shared.reserved.0     --------------------------
	.section	.nv.shared.reserved.0,"aw",@nobits
	.weak		__nv_reservedSMEM_offset_0_alias
	.size		__nv_reservedSMEM_offset_0_alias, 0, 64
	.other		__nv_reservedSMEM_offset_0_alias,@"STO_CUDA_RESERVED_SHARED STV_DEFAULT"
__nv_reservedSMEM_offset_0_alias:
	.zero		0
.nv.shared.reserved.0:
	.zero		64
	.weak		__nv_reservedSMEM_tcgen05_partition
	.type		__nv_reservedSMEM_tcgen05_partition,@object
	.size		__nv_reservedSMEM_tcgen05_partition,(.L_0 - __nv_reservedSMEM_tcgen05_partition)
__nv_reservedSMEM_tcgen05_partition:
	.zero		32
.L_0:


//--------------------- .nv.global                --------------------------
	.section	.nv.global,"aw",@nobits
.nv.global:
	.type		_ZN40_INTERNAL_7300cae1_4_k_cu_61016a93_224844cute1_E,@object
	.size		_ZN40_INTERNAL_7300cae1_4_k_cu_61016a93_224844cute1_E,(_ZN40_INTERNAL_7300cae1_4_k_cu_61016a93_224844cuda3std3__45__cpo6cbeginE - _ZN40_INTERNAL_7300cae1_4_k_cu_61016a93_224844cute1_E)
_ZN40_INTERNAL_7300cae1_4_k_cu_61016a93_224844cute1_E:
	.zero		1
	.type		_ZN40_INTERNAL_7300cae1_4_k_cu_61016a93_224844cuda3std3__45__cpo6cbeginE,@object
	.size		_ZN40_INTERNAL_7300cae1_4_k_cu_61016a93_224844cuda3std3__45__cpo6cbeginE,(_ZN40_INTERNAL_7300cae1_4_k_cu_61016a93_224844cuda3std3__48in_placeE - _ZN40_INTERNAL_7300cae1_4_k_cu_61016a93_224844cuda3std3__45__cpo6cbeginE)
_ZN40_INTERNAL_7300cae1_4_k_cu_61016a93_224844cuda3std3__45__cpo6cbeginE:
	.zero		1
	.type		_ZN40_INTERNAL_7300cae1_4_k_cu_61016a93_224844cuda3std3__48in_placeE,@object
	.size		_ZN40_INTERNAL_7300cae1_4_k_cu_61016a93_224844cuda3std3__48in_placeE,(_ZN40_INTERNAL_7300cae1_4_k_cu_61016a93_224844cuda3std6ranges3__45__cpo9iter_moveE - _ZN40_INTERNAL_7300cae1_4_k_cu_61016a93_224844cuda3std3__48in_placeE)
_ZN40_INTERNAL_7300cae1_4_k_cu_61016a93_224844cuda3std3__48in_placeE:
	.zero		1
	.type		_ZN40_INTERNAL_7300cae1_4_k_cu_61016a93_224844cuda3std6ranges3__45__cpo9iter_moveE,@object
	.size		_ZN40_INTERNAL_7300cae1_4_k_cu_61016a93_224844cuda3std6ranges3__45__cpo9iter_moveE,(_ZN40_INTERNAL_7300cae1_4_k_cu_61016a93_224844cuda3std3__45__cpo5beginE - _ZN40_INTERNAL_7300cae1_4_k_cu_61016a93_224844cuda3std6ranges3__45__cpo9iter_moveE)
_ZN40_INTERNAL_7300cae1_4_k_cu_61016a93_224844cuda3std6ranges3__45__cpo9iter_moveE:
	.zero		1
	.type		_ZN40_INTERNAL_7300cae1_4_k_cu_61016a93_224844cuda3std3__45__cpo5beginE,@object
	.size		_ZN40_INTERNAL_7300cae1_4_k_cu_61016a93_224844cuda3std3__45__cpo5beginE,(_ZN40_INTERNAL_7300cae1_4_k_cu_61016a93_224844cuda3std3__442_GLOBAL__N__7300cae1_4_k_cu_61016a93_224846ignoreE - _ZN40_INTERNAL_7300cae1_4_k_cu_61016a93_224844cuda3std3__45__cpo5beginE)
_ZN40_INTERNAL_7300cae1_4_k_cu_61016a93_224844cuda3std3__45__cpo5beginE:
	.zero		1
	.type		_ZN40_INTERNAL_7300cae1_4_k_cu_61016a93_224844cuda3std3__442_GLOBAL__N__7300cae1_4_k_cu_61016a93_224846ignoreE,@object
	.size		_ZN40_INTERNAL_7300cae1_4_k_cu_61016a93_224844cuda3std3__442_GLOBAL__N__7300cae1_4_k_cu_61016a93_224846ignoreE,(_ZN40_INTERNAL_7300cae1_4_k_cu_61016a93_224844cute7productE - _ZN40_INTERNAL_7300cae1_4_k_cu_61016a93_224844cuda3std3__442_GLOBAL__N__7300cae1_4_k_cu_61016a93_224846ignoreE)
_ZN40_INTERNAL_7300cae1_4_k_cu_61016a93_224844cuda3std3__442_GLOBAL__N__7300cae1_4_k_cu_61016a93_224846ignoreE:
	.zero		1
	.type		_ZN40_INTERNAL_7300cae1_4_k_cu_61016a93_224844cute7productE,@object
	.size		_ZN40_INTERNAL_7300cae1_4_k_cu_61016a93_224844cute7productE,(_ZN40_INTERNAL_7300cae1_4_k_cu_61016a93_224844cuda3std3__45__cpo3endE - _ZN40_INTERNAL_7300cae1_4_k_cu_61016a93_224844cute7productE)
_ZN40_INTERNAL_7300cae1_4_k_cu_61016a93_224844cute7productE:
	.zero		1
	.type		_ZN40_INTERNAL_7300cae1_4_k_cu_61016a93_224844cuda3std3__45__cpo3endE,@object
	.size		_ZN40_INTERNAL_7300cae1_4_k_cu_61016a93_224844cuda3std3__45__cpo3endE,(_ZN40_INTERNAL_7300cae1_4_k_cu_61016a93_224844cuda3std3__419piecewise_constructE - _ZN40_INTERNAL_7300cae1_4_k_cu_61016a93_224844cuda3std3__45__cpo3endE)
_ZN40_INTERNAL_7300cae1_4_k_cu_61016a93_224844cuda3std3__45__cpo3endE:
	.zero		1
	.type		_ZN40_INTERNAL_7300cae1_4_k_cu_61016a93_224844cuda3std3__419piecewise_constructE,@object
	.size		_ZN40_INTERNAL_7300cae1_4_k_cu_61016a93_224844cuda3std3__419piecewise_constructE,(_ZN40_INTERNAL_7300cae1_4_k_cu_61016a93_224844cuda3std3__45__cpo4cendE - _ZN40_INTERNAL_7300cae1_4_k_cu_61016a93_224844cuda3std3__419piecewise_constructE)
_ZN40_INTERNAL_7300cae1_4_k_cu_61016a93_224844cuda3std3__419piecewise_constructE:
	.zero		1
	.type		_ZN40_INTERNAL_7300cae1_4_k_cu_61016a93_224844cuda3std3__45__cpo4cendE,@object
	.size		_ZN40_INTERNAL_7300cae1_4_k_cu_61016a93_224844cuda3std3__45__cpo4cendE,(_ZN40_INTERNAL_7300cae1_4_k_cu_61016a93_224844cuda3std6ranges3__45__cpo4swapE - _ZN40_INTERNAL_7300cae1_4_k_cu_61016a93_224844cuda3std3__45__cpo4cendE)
_ZN40_INTERNAL_7300cae1_4_k_cu_61016a93_224844cuda3std3__45__cpo4cendE:
	.zero		1
	.type		_ZN40_INTERNAL_7300cae1_4_k_cu_61016a93_224844cuda3std6ranges3__45__cpo4swapE,@object
	.size		_ZN40_INTERNAL_7300cae1_4_k_cu_61016a93_224844cuda3std6ranges3__45__cpo4swapE,(.L_10 - _ZN40_INTERNAL_7300cae1_4_k_cu_61016a93_224844cuda3std6ranges3__45__cpo4swapE)
_ZN40_INTERNAL_7300cae1_4_k_cu_61016a93_224844cuda3std6ranges3__45__cpo4swapE:
	.zero		1
.L_10:


//--------------------- .nv.constant0._ZN7cutlass13device_kernelINS_4gemm6kernel13GemmUniversalIN4cute5tupleIJiiiiEEENS1_10collective13CollectiveMmaINS1_35MainloopSm100TmaUmmaWarpSpecializedILi4ELi2ELi4ENS5_IJNS4_1CILi1EEESB_SB_EEEEENS5_IJNSA_ILi64EEESE_SE_EEENS_10tfloat32_tENS5_IJlSB_lEEESG_SH_NS4_8TiledMMAINS4_8MMA_AtomIJNS4_17SM100_MMA_TF32_SSISG_SG_fLi64ELi64ELNS4_4UMMA5MajorE0ELSM_0ELNSL_7ScaleInE0ELSN_0EEEEEENS4_6LayoutISC_NS5_IJNSA_ILi0EEESR_SR_EEEEENS5_IJNS4_10UnderscoreESU_SU_EEEEENS4_13SM90_TMA_LOADENS4_14ComposedLayoutINS4_7SwizzleILi3ELi4ELi3EEENS4_18smem_ptr_flag_bitsILi32EEENSQ_INS5_IJNSA_ILi8EEENSA_ILi32EEEEEENS5_IJS14_SB_EEEEEEEvNS4_8identityESX_S18_vS19_EENS_8epilogue10collective18CollectiveEpilogueINS1B_23Sm100TmaWarpSpecializedILi3ELi2ELi16ELb1ELb0EEEJSF_NS5_IJNSQ_ISE_SB_EENSQ_IS14_SB_EEEEESG_SH_SG_SH_NS1B_6fusion15FusionCallbacksIS1F_NS1J_17LinearCombinationISG_fSG_fLNS_15FloatRoundStyleE2EEESF_S1I_JEEENS4_5SM1004TMEM4LOAD26SM100_TMEM_LOAD_16dp128b8xESX_S18_NS4_17SM75_U32x4_LDSM_NENS4_14SM90_TMA_STOREES18_NS4_17SM90_U32x4_STSM_NENS4_39AutoVectorizingCopyWithAssumedAlignmentILi128EEEEEEvvEEEEvNT_6ParamsE --------------------------
	.section	.nv.constant0._ZN7cutlass13device_kernelINS_4gemm6kernel13GemmUniversalIN4cute5tupleIJiiiiEEENS1_10collective13CollectiveMmaINS1_35MainloopSm100TmaUmmaWarpSpecializedILi4ELi2ELi4ENS5_IJNS4_1CILi1EEESB_SB_EEEEENS5_IJNSA_ILi64EEESE_SE_EEENS_10tfloat32_tENS5_IJlSB_lEEESG_SH_NS4_8TiledMMAINS4_8MMA_AtomIJNS4_17SM100_MMA_TF32_SSISG_SG_fLi64ELi64ELNS4_4UMMA5MajorE0ELSM_0ELNSL_7ScaleInE0ELSN_0EEEEEENS4_6LayoutISC_NS5_IJNSA_ILi0EEESR_SR_EEEEENS5_IJNS4_10UnderscoreESU_SU_EEEEENS4_13SM90_TMA_LOADENS4_14ComposedLayoutINS4_7SwizzleILi3ELi4ELi3EEENS4_18smem_ptr_flag_bitsILi32EEENSQ_INS5_IJNSA_ILi8EEENSA_ILi32EEEEEENS5_IJS14_SB_EEEEEEEvNS4_8identityESX_S18_vS19_EENS_8epilogue10collective18CollectiveEpilogueINS1B_23Sm100TmaWarpSpecializedILi3ELi2ELi16ELb1ELb0EEEJSF_NS5_IJNSQ_ISE_SB_EENSQ_IS14_SB_EEEEESG_SH_SG_SH_NS1B_6fusion15FusionCallbacksIS1F_NS1J_17LinearCombinationISG_fSG_fLNS_15FloatRoundStyleE2EEESF_S1I_JEEENS4_5SM1004TMEM4LOAD26SM100_TMEM_LOAD_16dp128b8xESX_S18_NS4_17SM75_U32x4_LDSM_NENS4_14SM90_TMA_STOREES18_NS4_17SM90_U32x4_STSM_NENS4_39AutoVectorizingCopyWithAssumedAlignmentILi128EEEEEEvvEEEEvNT_6ParamsE,"a",@progbits
	.sectionflags	@""
	.align	4
.nv.constant0._ZN7cutlass13device_kernelINS_4gemm6kernel13GemmUniversalIN4cute5tupleIJiiiiEEENS1_10collective13CollectiveMmaINS1_35MainloopSm100TmaUmmaWarpSpecializedILi4ELi2ELi4ENS5_IJNS4_1CILi1EEESB_SB_EEEEENS5_IJNSA_ILi64EEESE_SE_EEENS_10tfloat32_tENS5_IJlSB_lEEESG_SH_NS4_8TiledMMAINS4_8MMA_AtomIJNS4_17SM100_MMA_TF32_SSISG_SG_fLi64ELi64ELNS4_4UMMA5MajorE0ELSM_0ELNSL_7ScaleInE0ELSN_0EEEEEENS4_6LayoutISC_NS5_IJNSA_ILi0EEESR_SR_EEEEENS5_IJNS4_10UnderscoreESU_SU_EEEEENS4_13SM90_TMA_LOADENS4_14ComposedLayoutINS4_7SwizzleILi3ELi4ELi3EEENS4_18smem_ptr_flag_bitsILi32EEENSQ_INS5_IJNSA_ILi8EEENSA_ILi32EEEEEENS5_IJS14_SB_EEEEEEEvNS4_8identityESX_S18_vS19_EENS_8epilogue10collective18CollectiveEpilogueINS1B_23Sm100TmaWarpSpecializedILi3ELi2ELi16ELb1ELb0EEEJSF_NS5_IJNSQ_ISE_SB_EENSQ_IS14_SB_EEEEESG_SH_SG_SH_NS1B_6fusion15FusionCallbacksIS1F_NS1J_17LinearCombinationISG_fSG_fLNS_15FloatRoundStyleE2EEESF_S1I_JEEENS4_5SM1004TMEM4LOAD26SM100_TMEM_LOAD_16dp128b8xESX_S18_NS4_17SM75_U32x4_LDSM_NENS4_14SM90_TMA_STOREES18_NS4_17SM90_U32x4_STSM_NENS4_39AutoVectorizingCopyWithAssumedAlignmentILi128EEEEEEvvEEEEvNT_6ParamsE:
	.zero		2944


//--------------------- SYMBOLS --------------------------

	.type		.nv.reservedSmem.offset0,@object
	.size		.nv.reservedSmem.offset0,0x4
	.type		.nv.reservedSmem.cap,@object
	.size		.nv.reservedSmem.cap,0x4
	.type		__assertfail,@function
